	.target	sm_103a

	.elftype	@"ET_EXEC"


//--------------------- .note.nv.tkinfo           --------------------------
	.section	.note.nv.tkinfo,"",@"SHT_NOTE"
	.sectionflags	@"SHF_NOTE_NV_TKINFO"
	.tkinfo
        /*0018*/ 	.word	0x00000002
        /*0030*/ 	.string	""
        /*0030*/ 	.string	"ptxas"
        /*0030*/ 	.string	"Cuda compilation tools, release 13.0, V13.0.88"
        /*0030*/ 	.string	"Build cuda_13.0.r13.0/compiler.36424714_0"
        /*0030*/ 	.string	"-arch sm_103a -m 64 "



//--------------------- .note.nv.cuinfo           --------------------------
	.section	.note.nv.cuinfo,"",@"SHT_NOTE"
	.sectionflags	@"SHF_NOTE_NV_CUINFO"
        /*0018*/ 	.short	0x0002
        /*001a*/ 	.short	0x0067
        /*001c*/ 	.short	0x0082
	.zero		2


//--------------------- .nv.info                  --------------------------
	.section	.nv.info,"",@"SHT_CUDA_INFO"
	.align	4


	//----- nvinfo : EIATTR_REGCOUNT
	.align		4
        /*0000*/ 	.byte	0x04, 0x2f
        /*0002*/ 	.short	(.L_12 - .L_11)
	.align		4
.L_11:
        /*0004*/ 	.word	index@(_ZN7cutlass13device_kernelIN5flash11enable_sm90INS1_16FlashAttnFwdSm90INS1_25CollectiveMainloopFwdSm90ILi2EN4cute5tupleIJNS5_1CILi1EEES8_S8_EEENS6_IJNS7_ILi192EEENS7_ILi160EEENS7_ILi64EEEEEELi64ENS_12float_e4m3_tEfNS_4arch4Sm90ELb1ELb0ELb1ELb1ELb1ELb1ELb0ELb1ELb1ELb1ELb0ELb0EEENS1_21CollectiveEpilogueFwdINS6_IJSA_SC_SB_EEES9_NS_10bfloat16_tESG_Li384ELb1ELb1ELb0ELb1EEENS1_36VarlenDynamicPersistentTileSchedulerILi192ELi160ELi384ELi128ELb0ELb1ELb1ELb1ELb1ELb1EEEEEEEEEvNT_6ParamsE)
        /*0008*/ 	.word	0x00000004


	//----- nvinfo : EIATTR_FRAME_SIZE
	.align		4
.L_12:
        /*000c*/ 	.byte	0x04, 0x11
        /*000e*/ 	.short	(.L_14 - .L_13)
	.align		4
.L_13:
        /*0010*/ 	.word	index@(_ZN7cutlass13device_kernelIN5flash11enable_sm90INS1_16FlashAttnFwdSm90INS1_25CollectiveMainloopFwdSm90ILi2EN4cute5tupleIJNS5_1CILi1EEES8_S8_EEENS6_IJNS7_ILi192EEENS7_ILi160EEENS7_ILi64EEEEEELi64ENS_12float_e4m3_tEfNS_4arch4Sm90ELb1ELb0ELb1ELb1ELb1ELb1ELb0ELb1ELb1ELb1ELb0ELb0EEENS1_21CollectiveEpilogueFwdINS6_IJSA_SC_SB_EEES9_NS_10bfloat16_tESG_Li384ELb1ELb1ELb0ELb1EEENS1_36VarlenDynamicPersistentTileSchedulerILi192ELi160ELi384ELi128ELb0ELb1ELb1ELb1ELb1ELb1EEEEEEEEEvNT_6ParamsE)
        /*0014*/ 	.word	0x00000000


	//----- nvinfo : EIATTR_REGCOUNT
	.align		4
.L_14:
        /*0018*/ 	.byte	0x04, 0x2f
        /*001a*/ 	.short	(.L_16 - .L_15)
	.align		4
.L_15:
        /*001c*/ 	.word	index@(_ZN7cutlass13device_kernelIN5flash11enable_sm90INS1_16FlashAttnFwdSm90INS1_25CollectiveMainloopFwdSm90ILi2EN4cute5tupleIJNS5_1CILi1EEES8_S8_EEENS6_IJNS7_ILi192EEENS7_ILi160EEENS7_ILi64EEEEEELi64ENS_12float_e4m3_tEfNS_4arch4Sm90ELb1ELb0ELb1ELb1ELb1ELb0ELb0ELb1ELb1ELb1ELb0ELb0EEENS1_21CollectiveEpilogueFwdINS6_IJSA_SC_SB_EEES9_NS_10bfloat16_tESG_Li384ELb1ELb1ELb0ELb1EEENS1_36VarlenDynamicPersistentTileSchedulerILi192ELi160ELi384ELi128ELb0ELb1ELb1ELb1ELb1ELb1EEEEEEEEEvNT_6ParamsE)
        /*0020*/ 	.word	0x00000004


	//----- nvinfo : EIATTR_FRAME_SIZE
	.align		4
.L_16:
        /*0024*/ 	.byte	0x04, 0x11
        /*0026*/ 	.short	(.L_18 - .L_17)
	.align		4
.L_17:
        /*0028*/ 	.word	index@(_ZN7cutlass13device_kernelIN5flash11enable_sm90INS1_16FlashAttnFwdSm90INS1_25CollectiveMainloopFwdSm90ILi2EN4cute5tupleIJNS5_1CILi1EEES8_S8_EEENS6_IJNS7_ILi192EEENS7_ILi160EEENS7_ILi64EEEEEELi64ENS_12float_e4m3_tEfNS_4arch4Sm90ELb1ELb0ELb1ELb1ELb1ELb0ELb0ELb1ELb1ELb1ELb0ELb0EEENS1_21CollectiveEpilogueFwdINS6_IJSA_SC_SB_EEES9_NS_10bfloat16_tESG_Li384ELb1ELb1ELb0ELb1EEENS1_36VarlenDynamicPersistentTileSchedulerILi192ELi160ELi384ELi128ELb0ELb1ELb1ELb1ELb1ELb1EEEEEEEEEvNT_6ParamsE)
        /*002c*/ 	.word	0x00000000


	//----- nvinfo : EIATTR_REGCOUNT
	.align		4
.L_18:
        /*0030*/ 	.byte	0x04, 0x2f
        /*0032*/ 	.short	(.L_20 - .L_19)
	.align		4
.L_19:
        /*0034*/ 	.word	index@(_ZN7cutlass13device_kernelIN5flash11enable_sm90INS1_16FlashAttnFwdSm90INS1_25CollectiveMainloopFwdSm90ILi2EN4cute5tupleIJNS5_1CILi1EEES8_S8_EEENS6_IJNS7_ILi192EEENS7_ILi160EEENS7_ILi64EEEEEELi64ENS_12float_e4m3_tEfNS_4arch4Sm90ELb1ELb0ELb1ELb0ELb1ELb0ELb0ELb1ELb1ELb1ELb0ELb0EEENS1_21CollectiveEpilogueFwdINS6_IJSA_SC_SB_EEES9_NS_10bfloat16_tESG_Li384ELb0ELb1ELb0ELb1EEENS1_30DynamicPersistentTileSchedulerILi384ELi128ELb0ELb1ELb1EEEEEEEEEvNT_6ParamsE)
        /*0038*/ 	.word	0x00000004


	//----- nvinfo : EIATTR_FRAME_SIZE
	.align		4
.L_20:
        /*003c*/ 	.byte	0x04, 0x11
        /*003e*/ 	.short	(.L_22 - .L_21)
	.align		4
.L_21:
        /*0040*/ 	.word	index@(_ZN7cutlass13device_kernelIN5flash11enable_sm90INS1_16FlashAttnFwdSm90INS1_25CollectiveMainloopFwdSm90ILi2EN4cute5tupleIJNS5_1CILi1EEES8_S8_EEENS6_IJNS7_ILi192EEENS7_ILi160EEENS7_ILi64EEEEEELi64ENS_12float_e4m3_tEfNS_4arch4Sm90ELb1ELb0ELb1ELb0ELb1ELb0ELb0ELb1ELb1ELb1ELb0ELb0EEENS1_21CollectiveEpilogueFwdINS6_IJSA_SC_SB_EEES9_NS_10bfloat16_tESG_Li384ELb0ELb1ELb0ELb1EEENS1_30DynamicPersistentTileSchedulerILi384ELi128ELb0ELb1ELb1EEEEEEEEEvNT_6ParamsE)
        /*0044*/ 	.word	0x00000000


	//----- nvinfo : EIATTR_REGCOUNT
	.align		4
.L_22:
        /*0048*/ 	.byte	0x04, 0x2f
        /*004a*/ 	.short	(.L_24 - .L_23)
	.align		4
.L_23:
        /*004c*/ 	.word	index@(_ZN7cutlass13device_kernelIN5flash11enable_sm90INS1_16FlashAttnFwdSm90INS1_25CollectiveMainloopFwdSm90ILi2EN4cute5tupleIJNS5_1CILi1EEES8_S8_EEENS6_IJNS7_ILi192EEENS7_ILi160EEENS7_ILi64EEEEEELi64ENS_12float_e4m3_tEfNS_4arch4Sm90ELb0ELb1ELb1ELb1ELb1ELb1ELb0ELb1ELb1ELb1ELb0ELb0EEENS1_21CollectiveEpilogueFwdINS6_IJSA_SC_SB_EEES9_NS_10bfloat16_tESG_Li384ELb1ELb1ELb0ELb1EEENS1_36VarlenDynamicPersistentTileSchedulerILi192ELi160ELi384ELi128ELb0ELb1ELb1ELb1ELb0ELb1EEEEEEEEEvNT_6ParamsE)
        /*0050*/ 	.word	0x00000004


	//----- nvinfo : EIATTR_FRAME_SIZE
	.align		4
.L_24:
        /*0054*/ 	.byte	0x04, 0x11
        /*0056*/ 	.short	(.L_26 - .L_25)
	.align		4
.L_25:
        /*0058*/ 	.word	index@(_ZN7cutlass13device_kernelIN5flash11enable_sm90INS1_16FlashAttnFwdSm90INS1_25CollectiveMainloopFwdSm90ILi2EN4cute5tupleIJNS5_1CILi1EEES8_S8_EEENS6_IJNS7_ILi192EEENS7_ILi160EEENS7_ILi64EEEEEELi64ENS_12float_e4m3_tEfNS_4arch4Sm90ELb0ELb1ELb1ELb1ELb1ELb1ELb0ELb1ELb1ELb1ELb0ELb0EEENS1_21CollectiveEpilogueFwdINS6_IJSA_SC_SB_EEES9_NS_10bfloat16_tESG_Li384ELb1ELb1ELb0ELb1EEENS1_36VarlenDynamicPersistentTileSchedulerILi192ELi160ELi384ELi128ELb0ELb1ELb1ELb1ELb0ELb1EEEEEEEEEvNT_6ParamsE)
        /*005c*/ 	.word	0x00000000


	//----- nvinfo : EIATTR_REGCOUNT
	.align		4
.L_26:
        /*0060*/ 	.byte	0x04, 0x2f
        /*0062*/ 	.short	(.L_28 - .L_27)
	.align		4
.L_27:
        /*0064*/ 	.word	index@(_ZN7cutlass13device_kernelIN5flash11enable_sm90INS1_16FlashAttnFwdSm90INS1_25CollectiveMainloopFwdSm90ILi2EN4cute5tupleIJNS5_1CILi1EEES8_S8_EEENS6_IJNS7_ILi192EEENS7_ILi160EEENS7_ILi64EEEEEELi64ENS_12float_e4m3_tEfNS_4arch4Sm90ELb0ELb1ELb1ELb1ELb1ELb0ELb0ELb1ELb1ELb1ELb0ELb0EEENS1_21CollectiveEpilogueFwdINS6_IJSA_SC_SB_EEES9_NS_10bfloat16_tESG_Li384ELb1ELb1ELb0ELb1EEENS1_36VarlenDynamicPersistentTileSchedulerILi192ELi160ELi384ELi128ELb0ELb1ELb1ELb1ELb0ELb1EEEEEEEEEvNT_6ParamsE)
        /*0068*/ 	.word	0x00000004


	//----- nvinfo : EIATTR_FRAME_SIZE
	.align		4
.L_28:
        /*006c*/ 	.byte	0x04, 0x11
        /*006e*/ 	.short	(.L_30 - .L_29)
	.align		4
.L_29:
        /*0070*/ 	.word	index@(_ZN7cutlass13device_kernelIN5flash11enable_sm90INS1_16FlashAttnFwdSm90INS1_25CollectiveMainloopFwdSm90ILi2EN4cute5tupleIJNS5_1CILi1EEES8_S8_EEENS6_IJNS7_ILi192EEENS7_ILi160EEENS7_ILi64EEEEEELi64ENS_12float_e4m3_tEfNS_4arch4Sm90ELb0ELb1ELb1ELb1ELb1ELb0ELb0ELb1ELb1ELb1ELb0ELb0EEENS1_21CollectiveEpilogueFwdINS6_IJSA_SC_SB_EEES9_NS_10bfloat16_tESG_Li384ELb1ELb1ELb0ELb1EEENS1_36VarlenDynamicPersistentTileSchedulerILi192ELi160ELi384ELi128ELb0ELb1ELb1ELb1ELb0ELb1EEEEEEEEEvNT_6ParamsE)
        /*0074*/ 	.word	0x00000000


	//----- nvinfo : EIATTR_REGCOUNT
	.align		4
.L_30:
        /*0078*/ 	.byte	0x04, 0x2f
        /*007a*/ 	.short	(.L_32 - .L_31)
	.align		4
.L_31:
        /*007c*/ 	.word	index@(_ZN7cutlass13device_kernelIN5flash11enable_sm90INS1_16FlashAttnFwdSm90INS1_25CollectiveMainloopFwdSm90ILi2EN4cute5tupleIJNS5_1CILi1EEES8_S8_EEENS6_IJNS7_ILi192EEENS7_ILi160EEENS7_ILi64EEEEEELi64ENS_12float_e4m3_tEfNS_4arch4Sm90ELb0ELb1ELb1ELb0ELb1ELb0ELb0ELb1ELb1ELb1ELb0ELb0EEENS1_21CollectiveEpilogueFwdINS6_IJSA_SC_SB_EEES9_NS_10bfloat16_tESG_Li384ELb0ELb1ELb0ELb1EEENS1_30DynamicPersistentTileSchedulerILi384ELi128ELb0ELb1ELb1EEEEEEEEEvNT_6ParamsE)
        /*0080*/ 	.word	0x00000004


	//----- nvinfo : EIATTR_FRAME_SIZE
	.align		4
.L_32:
        /*0084*/ 	.byte	0x04, 0x11
        /*0086*/ 	.short	(.L_34 - .L_33)
	.align		4
.L_33:
        /*0088*/ 	.word	index@(_ZN7cutlass13device_kernelIN5flash11enable_sm90INS1_16FlashAttnFwdSm90INS1_25CollectiveMainloopFwdSm90ILi2EN4cute5tupleIJNS5_1CILi1EEES8_S8_EEENS6_IJNS7_ILi192EEENS7_ILi160EEENS7_ILi64EEEEEELi64ENS_12float_e4m3_tEfNS_4arch4Sm90ELb0ELb1ELb1ELb0ELb1ELb0ELb0ELb1ELb1ELb1ELb0ELb0EEENS1_21CollectiveEpilogueFwdINS6_IJSA_SC_SB_EEES9_NS_10bfloat16_tESG_Li384ELb0ELb1ELb0ELb1EEENS1_30DynamicPersistentTileSchedulerILi384ELi128ELb0ELb1ELb1EEEEEEEEEvNT_6ParamsE)
        /*008c*/ 	.word	0x00000000


	//----- nvinfo : EIATTR_REGCOUNT
	.align		4
.L_34:
        /*0090*/ 	.byte	0x04, 0x2f
        /*0092*/ 	.short	(.L_36 - .L_35)
	.align		4
.L_35:
        /*0094*/ 	.word	index@(_ZN7cutlass13device_kernelIN5flash11enable_sm90INS1_16FlashAttnFwdSm90INS1_25CollectiveMainloopFwdSm90ILi2EN4cute5tupleIJNS5_1CILi1EEES8_S8_EEENS6_IJNS7_ILi192EEENS7_ILi160EEENS7_ILi64EEEEEELi64ENS_12float_e4m3_tEfNS_4arch4Sm90ELb0ELb0ELb1ELb1ELb1ELb1ELb0ELb1ELb1ELb1ELb0ELb0EEENS1_21CollectiveEpilogueFwdINS6_IJSA_SC_SB_EEES9_NS_10bfloat16_tESG_Li384ELb1ELb1ELb0ELb1EEENS1_36VarlenDynamicPersistentTileSchedulerILi192ELi160ELi384ELi128ELb0ELb1ELb1ELb0ELb1ELb1EEEEEEEEEvNT_6ParamsE)
        /*0098*/ 	.word	0x00000004


	//----- nvinfo : EIATTR_FRAME_SIZE
	.align		4
.L_36:
        /*009c*/ 	.byte	0x04, 0x11
        /*009e*/ 	.short	(.L_38 - .L_37)
	.align		4
.L_37:
        /*00a0*/ 	.word	index@(_ZN7cutlass13device_kernelIN5flash11enable_sm90INS1_16FlashAttnFwdSm90INS1_25CollectiveMainloopFwdSm90ILi2EN4cute5tupleIJNS5_1CILi1EEES8_S8_EEENS6_IJNS7_ILi192EEENS7_ILi160EEENS7_ILi64EEEEEELi64ENS_12float_e4m3_tEfNS_4arch4Sm90ELb0ELb0ELb1ELb1ELb1ELb1ELb0ELb1ELb1ELb1ELb0ELb0EEENS1_21CollectiveEpilogueFwdINS6_IJSA_SC_SB_EEES9_NS_10bfloat16_tESG_Li384ELb1ELb1ELb0ELb1EEENS1_36VarlenDynamicPersistentTileSchedulerILi192ELi160ELi384ELi128ELb0ELb1ELb1ELb0ELb1ELb1EEEEEEEEEvNT_6ParamsE)
        /*00a4*/ 	.word	0x00000000


	//----- nvinfo : EIATTR_REGCOUNT
	.align		4
.L_38:
        /*00a8*/ 	.byte	0x04, 0x2f
        /*00aa*/ 	.short	(.L_40 - .L_39)
	.align		4
.L_39:
        /*00ac*/ 	.word	index@(_ZN7cutlass13device_kernelIN5flash11enable_sm90INS1_16FlashAttnFwdSm90INS1_25CollectiveMainloopFwdSm90ILi2EN4cute5tupleIJNS5_1CILi1EEES8_S8_EEENS6_IJNS7_ILi192EEENS7_ILi160EEENS7_ILi64EEEEEELi64ENS_12float_e4m3_tEfNS_4arch4Sm90ELb0ELb0ELb1ELb1ELb1ELb0ELb0ELb1ELb1ELb1ELb0ELb0EEENS1_21CollectiveEpilogueFwdINS6_IJSA_SC_SB_EEES9_NS_10bfloat16_tESG_Li384ELb1ELb1ELb0ELb1EEENS1_36VarlenDynamicPersistentTileSchedulerILi192ELi160ELi384ELi128ELb0ELb1ELb1ELb0ELb1ELb1EEEEEEEEEvNT_6ParamsE)
        /*00b0*/ 	.word	0x00000004


	//----- nvinfo : EIATTR_FRAME_SIZE
	.align		4
.L_40:
        /*00b4*/ 	.byte	0x04, 0x11
        /*00b6*/ 	.short	(.L_42 - .L_41)
	.align		4
.L_41:
        /*00b8*/ 	.word	index@(_ZN7cutlass13device_kernelIN5flash11enable_sm90INS1_16FlashAttnFwdSm90INS1_25CollectiveMainloopFwdSm90ILi2EN4cute5tupleIJNS5_1CILi1EEES8_S8_EEENS6_IJNS7_ILi192EEENS7_ILi160EEENS7_ILi64EEEEEELi64ENS_12float_e4m3_tEfNS_4arch4Sm90ELb0ELb0ELb1ELb1ELb1ELb0ELb0ELb1ELb1ELb1ELb0ELb0EEENS1_21CollectiveEpilogueFwdINS6_IJSA_SC_SB_EEES9_NS_10bfloat16_tESG_Li384ELb1ELb1ELb0ELb1EEENS1_36VarlenDynamicPersistentTileSchedulerILi192ELi160ELi384ELi128ELb0ELb1ELb1ELb0ELb1ELb1EEEEEEEEEvNT_6ParamsE)
        /*00bc*/ 	.word	0x00000000


	//----- nvinfo : EIATTR_REGCOUNT
	.align		4
.L_42:
        /*00c0*/ 	.byte	0x04, 0x2f
        /*00c2*/ 	.short	(.L_44 - .L_43)
	.align		4
.L_43:
        /*00c4*/ 	.word	index@(_ZN7cutlass13device_kernelIN5flash11enable_sm90INS1_16FlashAttnFwdSm90INS1_25CollectiveMainloopFwdSm90ILi2EN4cute5tupleIJNS5_1CILi1EEES8_S8_EEENS6_IJNS7_ILi192EEENS7_ILi160EEENS7_ILi64EEEEEELi64ENS_12float_e4m3_tEfNS_4arch4Sm90ELb0ELb0ELb1ELb0ELb1ELb0ELb0ELb1ELb1ELb1ELb0ELb0EEENS1_21CollectiveEpilogueFwdINS6_IJSA_SC_SB_EEES9_NS_10bfloat16_tESG_Li384ELb0ELb1ELb0ELb1EEENS1_29StaticPersistentTileSchedulerILb0EEEEEEEEEvNT_6ParamsE)
        /*00c8*/ 	.word	0x00000004


	//----- nvinfo : EIATTR_FRAME_SIZE
	.align		4
.L_44:
        /*00cc*/ 	.byte	0x04, 0x11
        /*00ce*/ 	.short	(.L_46 - .L_45)
	.align		4
.L_45:
        /*00d0*/ 	.word	index@(_ZN7cutlass13device_kernelIN5flash11enable_sm90INS1_16FlashAttnFwdSm90INS1_25CollectiveMainloopFwdSm90ILi2EN4cute5tupleIJNS5_1CILi1EEES8_S8_EEENS6_IJNS7_ILi192EEENS7_ILi160EEENS7_ILi64EEEEEELi64ENS_12float_e4m3_tEfNS_4arch4Sm90ELb0ELb0ELb1ELb0ELb1ELb0ELb0ELb1ELb1ELb1ELb0ELb0EEENS1_21CollectiveEpilogueFwdINS6_IJSA_SC_SB_EEES9_NS_10bfloat16_tESG_Li384ELb0ELb1ELb0ELb1EEENS1_29StaticPersistentTileSchedulerILb0EEEEEEEEEvNT_6ParamsE)
        /*00d4*/ 	.word	0x00000000


	//----- nvinfo : EIATTR_MIN_STACK_SIZE
	.align		4
.L_46:
        /*00d8*/ 	.byte	0x04, 0x12
        /*00da*/ 	.short	(.L_48 - .L_47)
	.align		4
.L_47:
        /*00dc*/ 	.word	index@(_ZN7cutlass13device_kernelIN5flash11enable_sm90INS1_16FlashAttnFwdSm90INS1_25CollectiveMainloopFwdSm90ILi2EN4cute5tupleIJNS5_1CILi1EEES8_S8_EEENS6_IJNS7_ILi192EEENS7_ILi160EEENS7_ILi64EEEEEELi64ENS_12float_e4m3_tEfNS_4arch4Sm90ELb0ELb0ELb1ELb0ELb1ELb0ELb0ELb1ELb1ELb1ELb0ELb0EEENS1_21CollectiveEpilogueFwdINS6_IJSA_SC_SB_EEES9_NS_10bfloat16_tESG_Li384ELb0ELb1ELb0ELb1EEENS1_29StaticPersistentTileSchedulerILb0EEEEEEEEEvNT_6ParamsE)
        /*00e0*/ 	.word	0x00000000


	//----- nvinfo : EIATTR_MIN_STACK_SIZE
	.align		4
.L_48:
        /*00e4*/ 	.byte	0x04, 0x12
        /*00e6*/ 	.short	(.L_50 - .L_49)
	.align		4
.L_49:
        /*00e8*/ 	.word	index@(_ZN7cutlass13device_kernelIN5flash11enable_sm90INS1_16FlashAttnFwdSm90INS1_25CollectiveMainloopFwdSm90ILi2EN4cute5tupleIJNS5_1CILi1EEES8_S8_EEENS6_IJNS7_ILi192EEENS7_ILi160EEENS7_ILi64EEEEEELi64ENS_12float_e4m3_tEfNS_4arch4Sm90ELb0ELb0ELb1ELb1ELb1ELb0ELb0ELb1ELb1ELb1ELb0ELb0EEENS1_21CollectiveEpilogueFwdINS6_IJSA_SC_SB_EEES9_NS_10bfloat16_tESG_Li384ELb1ELb1ELb0ELb1EEENS1_36VarlenDynamicPersistentTileSchedulerILi192ELi160ELi384ELi128ELb0ELb1ELb1ELb0ELb1ELb1EEEEEEEEEvNT_6ParamsE)
        /*00ec*/ 	.word	0x00000000


	//----- nvinfo : EIATTR_MIN_STACK_SIZE
	.align		4
.L_50:
        /*00f0*/ 	.byte	0x04, 0x12
        /*00f2*/ 	.short	(.L_52 - .L_51)
	.align		4
.L_51:
        /*00f4*/ 	.word	index@(_ZN7cutlass13device_kernelIN5flash11enable_sm90INS1_16FlashAttnFwdSm90INS1_25CollectiveMainloopFwdSm90ILi2EN4cute5tupleIJNS5_1CILi1EEES8_S8_EEENS6_IJNS7_ILi192EEENS7_ILi160EEENS7_ILi64EEEEEELi64ENS_12float_e4m3_tEfNS_4arch4Sm90ELb0ELb0ELb1ELb1ELb1ELb1ELb0ELb1ELb1ELb1ELb0ELb0EEENS1_21CollectiveEpilogueFwdINS6_IJSA_SC_SB_EEES9_NS_10bfloat16_tESG_Li384ELb1ELb1ELb0ELb1EEENS1_36VarlenDynamicPersistentTileSchedulerILi192ELi160ELi384ELi128ELb0ELb1ELb1ELb0ELb1ELb1EEEEEEEEEvNT_6ParamsE)
        /*00f8*/ 	.word	0x00000000


	//----- nvinfo : EIATTR_MIN_STACK_SIZE
	.align		4
.L_52:
        /*00fc*/ 	.byte	0x04, 0x12
        /*00fe*/ 	.short	(.L_54 - .L_53)
	.align		4
.L_53:
        /*0100*/ 	.word	index@(_ZN7cutlass13device_kernelIN5flash11enable_sm90INS1_16FlashAttnFwdSm90INS1_25CollectiveMainloopFwdSm90ILi2EN4cute5tupleIJNS5_1CILi1EEES8_S8_EEENS6_IJNS7_ILi192EEENS7_ILi160EEENS7_ILi64EEEEEELi64ENS_12float_e4m3_tEfNS_4arch4Sm90ELb0ELb1ELb1ELb0ELb1ELb0ELb0ELb1ELb1ELb1ELb0ELb0EEENS1_21CollectiveEpilogueFwdINS6_IJSA_SC_SB_EEES9_NS_10bfloat16_tESG_Li384ELb0ELb1ELb0ELb1EEENS1_30DynamicPersistentTileSchedulerILi384ELi128ELb0ELb1ELb1EEEEEEEEEvNT_6ParamsE)
        /*0104*/ 	.word	0x00000000


	//----- nvinfo : EIATTR_MIN_STACK_SIZE
	.align		4
.L_54:
        /*0108*/ 	.byte	0x04, 0x12
        /*010a*/ 	.short	(.L_56 - .L_55)
	.align		4
.L_55:
        /*010c*/ 	.word	index@(_ZN7cutlass13device_kernelIN5flash11enable_sm90INS1_16FlashAttnFwdSm90INS1_25CollectiveMainloopFwdSm90ILi2EN4cute5tupleIJNS5_1CILi1EEES8_S8_EEENS6_IJNS7_ILi192EEENS7_ILi160EEENS7_ILi64EEEEEELi64ENS_12float_e4m3_tEfNS_4arch4Sm90ELb0ELb1ELb1ELb1ELb1ELb0ELb0ELb1ELb1ELb1ELb0ELb0EEENS1_21CollectiveEpilogueFwdINS6_IJSA_SC_SB_EEES9_NS_10bfloat16_tESG_Li384ELb1ELb1ELb0ELb1EEENS1_36VarlenDynamicPersistentTileSchedulerILi192ELi160ELi384ELi128ELb0ELb1ELb1ELb1ELb0ELb1EEEEEEEEEvNT_6ParamsE)
        /*0110*/ 	.word	0x00000000


	//----- nvinfo : EIATTR_MIN_STACK_SIZE
	.align		4
.L_56:
        /*0114*/ 	.byte	0x04, 0x12
        /*0116*/ 	.short	(.L_58 - .L_57)
	.align		4
.L_57:
        /*0118*/ 	.word	index@(_ZN7cutlass13device_kernelIN5flash11enable_sm90INS1_16FlashAttnFwdSm90INS1_25CollectiveMainloopFwdSm90ILi2EN4cute5tupleIJNS5_1CILi1EEES8_S8_EEENS6_IJNS7_ILi192EEENS7_ILi160EEENS7_ILi64EEEEEELi64ENS_12float_e4m3_tEfNS_4arch4Sm90ELb0ELb1ELb1ELb1ELb1ELb1ELb0ELb1ELb1ELb1ELb0ELb0EEENS1_21CollectiveEpilogueFwdINS6_IJSA_SC_SB_EEES9_NS_10bfloat16_tESG_Li384ELb1ELb1ELb0ELb1EEENS1_36VarlenDynamicPersistentTileSchedulerILi192ELi160ELi384ELi128ELb0ELb1ELb1ELb1ELb0ELb1EEEEEEEEEvNT_6ParamsE)
        /*011c*/ 	.word	0x00000000


	//----- nvinfo : EIATTR_MIN_STACK_SIZE
	.align		4
.L_58:
        /*0120*/ 	.byte	0x04, 0x12
        /*0122*/ 	.short	(.L_60 - .L_59)
	.align		4
.L_59:
        /*0124*/ 	.word	index@(_ZN7cutlass13device_kernelIN5flash11enable_sm90INS1_16FlashAttnFwdSm90INS1_25CollectiveMainloopFwdSm90ILi2EN4cute5tupleIJNS5_1CILi1EEES8_S8_EEENS6_IJNS7_ILi192EEENS7_ILi160EEENS7_ILi64EEEEEELi64ENS_12float_e4m3_tEfNS_4arch4Sm90ELb1ELb0ELb1ELb0ELb1ELb0ELb0ELb1ELb1ELb1ELb0ELb0EEENS1_21CollectiveEpilogueFwdINS6_IJSA_SC_SB_EEES9_NS_10bfloat16_tESG_Li384ELb0ELb1ELb0ELb1EEENS1_30DynamicPersistentTileSchedulerILi384ELi128ELb0ELb1ELb1EEEEEEEEEvNT_6ParamsE)
        /*0128*/ 	.word	0x00000000


	//----- nvinfo : EIATTR_MIN_STACK_SIZE
	.align		4
.L_60:
        /*012c*/ 	.byte	0x04, 0x12
        /*012e*/ 	.short	(.L_62 - .L_61)
	.align		4
.L_61:
        /*0130*/ 	.word	index@(_ZN7cutlass13device_kernelIN5flash11enable_sm90INS1_16FlashAttnFwdSm90INS1_25CollectiveMainloopFwdSm90ILi2EN4cute5tupleIJNS5_1CILi1EEES8_S8_EEENS6_IJNS7_ILi192EEENS7_ILi160EEENS7_ILi64EEEEEELi64ENS_12float_e4m3_tEfNS_4arch4Sm90ELb1ELb0ELb1ELb1ELb1ELb0ELb0ELb1ELb1ELb1ELb0ELb0EEENS1_21CollectiveEpilogueFwdINS6_IJSA_SC_SB_EEES9_NS_10bfloat16_tESG_Li384ELb1ELb1ELb0ELb1EEENS1_36VarlenDynamicPersistentTileSchedulerILi192ELi160ELi384ELi128ELb0ELb1ELb1ELb1ELb1ELb1EEEEEEEEEvNT_6ParamsE)
        /*0134*/ 	.word	0x00000000


	//----- nvinfo : EIATTR_MIN_STACK_SIZE
	.align		4
.L_62:
        /*0138*/ 	.byte	0x04, 0x12
        /*013a*/ 	.short	(.L_64 - .L_63)
	.align		4
.L_63:
        /*013c*/ 	.word	index@(_ZN7cutlass13device_kernelIN5flash11enable_sm90INS1_16FlashAttnFwdSm90INS1_25CollectiveMainloopFwdSm90ILi2EN4cute5tupleIJNS5_1CILi1EEES8_S8_EEENS6_IJNS7_ILi192EEENS7_ILi160EEENS7_ILi64EEEEEELi64ENS_12float_e4m3_tEfNS_4arch4Sm90ELb1ELb0ELb1ELb1ELb1ELb1ELb0ELb1ELb1ELb1ELb0ELb0EEENS1_21CollectiveEpilogueFwdINS6_IJSA_SC_SB_EEES9_NS_10bfloat16_tESG_Li384ELb1ELb1ELb0ELb1EEENS1_36VarlenDynamicPersistentTileSchedulerILi192ELi160ELi384ELi128ELb0ELb1ELb1ELb1ELb1ELb1EEEEEEEEEvNT_6ParamsE)
        /*0140*/ 	.word	0x00000000
.L_64:


//--------------------- .nv.compat                --------------------------
	.section	.nv.compat,"",@"SHT_CUDA_COMPAT_INFO"
	.align	4
        /*0000*/ 	.byte	0x02, 0x09, 0x01, 0x00, 0x02, 0x02, 0x01, 0x00, 0x02, 0x05, 0x05, 0x00, 0x03, 0x07, 0x01, 0x01
        /*0010*/ 	.byte	0x02, 0x03, 0x00, 0x00, 0x02, 0x06, 0x01, 0x00, 0x04, 0x0b, 0x08, 0x00, 0x00, 0x00, 0x00, 0x00
        /*0020*/ 	.byte	0x00, 0x00, 0x00, 0x00


//--------------------- .nv.info._ZN7cutlass13device_kernelIN5flash11enable_sm90INS1_16FlashAttnFwdSm90INS1_25CollectiveMainloopFwdSm90ILi2EN4cute5tupleIJNS5_1CILi1EEES8_S8_EEENS6_IJNS7_ILi192EEENS7_ILi160EEENS7_ILi64EEEEEELi64ENS_12float_e4m3_tEfNS_4arch4Sm90ELb0ELb0ELb1ELb0ELb1ELb0ELb0ELb1ELb1ELb1ELb0ELb0EEENS1_21CollectiveEpilogueFwdINS6_IJSA_SC_SB_EEES9_NS_10bfloat16_tESG_Li384ELb0ELb1ELb0ELb1EEENS1_29StaticPersistentTileSchedulerILb0EEEEEEEEEvNT_6ParamsE --------------------------
	.section	.nv.info._ZN7cutlass13device_kernelIN5flash11enable_sm90INS1_16FlashAttnFwdSm90INS1_25CollectiveMainloopFwdSm90ILi2EN4cute5tupleIJNS5_1CILi1EEES8_S8_EEENS6_IJNS7_ILi192EEENS7_ILi160EEENS7_ILi64EEEEEELi64ENS_12float_e4m3_tEfNS_4arch4Sm90ELb0ELb0ELb1ELb0ELb1ELb0ELb0ELb1ELb1ELb1ELb0ELb0EEENS1_21CollectiveEpilogueFwdINS6_IJSA_SC_SB_EEES9_NS_10bfloat16_tESG_Li384ELb0ELb1ELb0ELb1EEENS1_29StaticPersistentTileSchedulerILb0EEEEEEEEEvNT_6ParamsE,"",@"SHT_CUDA_INFO"
	.sectionflags	@""
	.align	4


	//----- nvinfo : EIATTR_CUDA_API_VERSION
	.align		4
        /*0000*/ 	.byte	0x04, 0x37
        /*0002*/ 	.short	(.L_66 - .L_65)
.L_65:
        /*0004*/ 	.word	0x00000082


	//----- nvinfo : EIATTR_KPARAM_INFO
	.align		4
.L_66:
        /*0008*/ 	.byte	0x04, 0x17
        /*000a*/ 	.short	(.L_68 - .L_67)
.L_67:
        /*000c*/ 	.word	0x00000000
        /*0010*/ 	.short	0x0000
        /*0012*/ 	.short	0x0000
        /*0014*/ 	.byte	0x00, 0xf0, 0x01, 0x28


	//----- nvinfo : EIATTR_SPARSE_MMA_MASK
	.align		4
.L_68:
        /*0018*/ 	.byte	0x03, 0x50
        /*001a*/ 	.short	0x0000


	//----- nvinfo : EIATTR_MAXREG_COUNT
	.align		4
        /*001c*/ 	.byte	0x03, 0x1b
        /*001e*/ 	.short	0x0080


	//----- nvinfo : EIATTR_MERCURY_ISA_VERSION
	.align		4
        /*0020*/ 	.byte	0x03, 0x5f
        /*0022*/ 	.short	0x0101


	//----- nvinfo : EIATTR_VRC_CTA_INIT_COUNT
	.align		4
        /*0024*/ 	.byte	0x02, 0x4a
	.zero		1
	.zero		1


	//----- nvinfo : EIATTR_EXIT_INSTR_OFFSETS
	.align		4
        /*0028*/ 	.byte	0x04, 0x1c
        /*002a*/ 	.short	(.L_70 - .L_69)


	//   ....[0]....
.L_69:
        /*002c*/ 	.word	0x00000010


	//----- nvinfo : EIATTR_MAX_THREADS
	.align		4
.L_70:
        /*0030*/ 	.byte	0x04, 0x05
        /*0032*/ 	.short	(.L_72 - .L_71)
.L_71:
        /*0034*/ 	.word	0x00000200
        /*0038*/ 	.word	0x00000001
        /*003c*/ 	.word	0x00000001


	//----- nvinfo : EIATTR_CBANK_PARAM_SIZE
	.align		4
.L_72:
        /*0040*/ 	.byte	0x03, 0x19
        /*0042*/ 	.short	0x0a00


	//----- nvinfo : EIATTR_PARAM_CBANK
	.align		4
        /*0044*/ 	.byte	0x04, 0x0a
        /*0046*/ 	.short	(.L_74 - .L_73)
	.align		4
.L_73:
        /*0048*/ 	.word	index@(.nv.constant0._ZN7cutlass13device_kernelIN5flash11enable_sm90INS1_16FlashAttnFwdSm90INS1_25CollectiveMainloopFwdSm90ILi2EN4cute5tupleIJNS5_1CILi1EEES8_S8_EEENS6_IJNS7_ILi192EEENS7_ILi160EEENS7_ILi64EEEEEELi64ENS_12float_e4m3_tEfNS_4arch4Sm90ELb0ELb0ELb1ELb0ELb1ELb0ELb0ELb1ELb1ELb1ELb0ELb0EEENS1_21CollectiveEpilogueFwdINS6_IJSA_SC_SB_EEES9_NS_10bfloat16_tESG_Li384ELb0ELb1ELb0ELb1EEENS1_29StaticPersistentTileSchedulerILb0EEEEEEEEEvNT_6ParamsE)
        /*004c*/ 	.short	0x0380
        /*004e*/ 	.short	0x0a00


	//----- nvinfo : EIATTR_SW_WAR
	.align		4
.L_74:
        /*0050*/ 	.byte	0x04, 0x36
        /*0052*/ 	.short	(.L_76 - .L_75)
.L_75:
        /*0054*/ 	.word	0x00000008
.L_76:


//--------------------- .nv.info._ZN7cutlass13device_kernelIN5flash11enable_sm90INS1_16FlashAttnFwdSm90INS1_25CollectiveMainloopFwdSm90ILi2EN4cute5tupleIJNS5_1CILi1EEES8_S8_EEENS6_IJNS7_ILi192EEENS7_ILi160EEENS7_ILi64EEEEEELi64ENS_12float_e4m3_tEfNS_4arch4Sm90ELb0ELb0ELb1ELb1ELb1ELb0ELb0ELb1ELb1ELb1ELb0ELb0EEENS1_21CollectiveEpilogueFwdINS6_IJSA_SC_SB_EEES9_NS_10bfloat16_tESG_Li384ELb1ELb1ELb0ELb1EEENS1_36VarlenDynamicPersistentTileSchedulerILi192ELi160ELi384ELi128ELb0ELb1ELb1ELb0ELb1ELb1EEEEEEEEEvNT_6ParamsE --------------------------
	.section	.nv.info._ZN7cutlass13device_kernelIN5flash11enable_sm90INS1_16FlashAttnFwdSm90INS1_25CollectiveMainloopFwdSm90ILi2EN4cute5tupleIJNS5_1CILi1EEES8_S8_EEENS6_IJNS7_ILi192EEENS7_ILi160EEENS7_ILi64EEEEEELi64ENS_12float_e4m3_tEfNS_4arch4Sm90ELb0ELb0ELb1ELb1ELb1ELb0ELb0ELb1ELb1ELb1ELb0ELb0EEENS1_21CollectiveEpilogueFwdINS6_IJSA_SC_SB_EEES9_NS_10bfloat16_tESG_Li384ELb1ELb1ELb0ELb1EEENS1_36VarlenDynamicPersistentTileSchedulerILi192ELi160ELi384ELi128ELb0ELb1ELb1ELb0ELb1ELb1EEEEEEEEEvNT_6ParamsE,"",@"SHT_CUDA_INFO"
	.sectionflags	@""
	.align	4


	//----- nvinfo : EIATTR_CUDA_API_VERSION
	.align		4
        /*0000*/ 	.byte	0x04, 0x37
        /*0002*/ 	.short	(.L_78 - .L_77)
.L_77:
        /*0004*/ 	.word	0x00000082


	//----- nvinfo : EIATTR_KPARAM_INFO
	.align		4
.L_78:
        /*0008*/ 	.byte	0x04, 0x17
        /*000a*/ 	.short	(.L_80 - .L_79)
.L_79:
        /*000c*/ 	.word	0x00000000
        /*0010*/ 	.short	0x0000
        /*0012*/ 	.short	0x0000
        /*0014*/ 	.byte	0x00, 0xf0, 0x01, 0x2a


	//----- nvinfo : EIATTR_SPARSE_MMA_MASK
	.align		4
.L_80:
        /*0018*/ 	.byte	0x03, 0x50
        /*001a*/ 	.short	0x0000


	//----- nvinfo : EIATTR_MAXREG_COUNT
	.align		4
        /*001c*/ 	.byte	0x03, 0x1b
        /*001e*/ 	.short	0x0080


	//----- nvinfo : EIATTR_MERCURY_ISA_VERSION
	.align		4
        /*0020*/ 	.byte	0x03, 0x5f
        /*0022*/ 	.short	0x0101


	//----- nvinfo : EIATTR_VRC_CTA_INIT_COUNT
	.align		4
        /*0024*/ 	.byte	0x02, 0x4a
	.zero		1
	.zero		1


	//----- nvinfo : EIATTR_EXIT_INSTR_OFFSETS
	.align		4
        /*0028*/ 	.byte	0x04, 0x1c
        /*002a*/ 	.short	(.L_82 - .L_81)


	//   ....[0]....
.L_81:
        /*002c*/ 	.word	0x00000010


	//----- nvinfo : EIATTR_MAX_THREADS
	.align		4
.L_82:
        /*0030*/ 	.byte	0x04, 0x05
        /*0032*/ 	.short	(.L_84 - .L_83)
.L_83:
        /*0034*/ 	.word	0x00000200
        /*0038*/ 	.word	0x00000001
        /*003c*/ 	.word	0x00000001


	//----- nvinfo : EIATTR_CBANK_PARAM_SIZE
	.align		4
.L_84:
        /*0040*/ 	.byte	0x03, 0x19
        /*0042*/ 	.short	0x0a80


	//----- nvinfo : EIATTR_PARAM_CBANK
	.align		4
        /*0044*/ 	.byte	0x04, 0x0a
        /*0046*/ 	.short	(.L_86 - .L_85)
	.align		4
.L_85:
        /*0048*/ 	.word	index@(.nv.constant0._ZN7cutlass13device_kernelIN5flash11enable_sm90INS1_16FlashAttnFwdSm90INS1_25CollectiveMainloopFwdSm90ILi2EN4cute5tupleIJNS5_1CILi1EEES8_S8_EEENS6_IJNS7_ILi192EEENS7_ILi160EEENS7_ILi64EEEEEELi64ENS_12float_e4m3_tEfNS_4arch4Sm90ELb0ELb0ELb1ELb1ELb1ELb0ELb0ELb1ELb1ELb1ELb0ELb0EEENS1_21CollectiveEpilogueFwdINS6_IJSA_SC_SB_EEES9_NS_10bfloat16_tESG_Li384ELb1ELb1ELb0ELb1EEENS1_36VarlenDynamicPersistentTileSchedulerILi192ELi160ELi384ELi128ELb0ELb1ELb1ELb0ELb1ELb1EEEEEEEEEvNT_6ParamsE)
        /*004c*/ 	.short	0x0380
        /*004e*/ 	.short	0x0a80


	//----- nvinfo : EIATTR_SW_WAR
	.align		4
.L_86:
        /*0050*/ 	.byte	0x04, 0x36
        /*0052*/ 	.short	(.L_88 - .L_87)
.L_87:
        /*0054*/ 	.word	0x00000008
.L_88:


//--------------------- .nv.info._ZN7cutlass13device_kernelIN5flash11enable_sm90INS1_16FlashAttnFwdSm90INS1_25CollectiveMainloopFwdSm90ILi2EN4cute5tupleIJNS5_1CILi1EEES8_S8_EEENS6_IJNS7_ILi192EEENS7_ILi160EEENS7_ILi64EEEEEELi64ENS_12float_e4m3_tEfNS_4arch4Sm90ELb0ELb0ELb1ELb1ELb1ELb1ELb0ELb1ELb1ELb1ELb0ELb0EEENS1_21CollectiveEpilogueFwdINS6_IJSA_SC_SB_EEES9_NS_10bfloat16_tESG_Li384ELb1ELb1ELb0ELb1EEENS1_36VarlenDynamicPersistentTileSchedulerILi192ELi160ELi384ELi128ELb0ELb1ELb1ELb0ELb1ELb1EEEEEEEEEvNT_6ParamsE --------------------------
	.section	.nv.info._ZN7cutlass13device_kernelIN5flash11enable_sm90INS1_16FlashAttnFwdSm90INS1_25CollectiveMainloopFwdSm90ILi2EN4cute5tupleIJNS5_1CILi1EEES8_S8_EEENS6_IJNS7_ILi192EEENS7_ILi160EEENS7_ILi64EEEEEELi64ENS_12float_e4m3_tEfNS_4arch4Sm90ELb0ELb0ELb1ELb1ELb1ELb1ELb0ELb1ELb1ELb1ELb0ELb0EEENS1_21CollectiveEpilogueFwdINS6_IJSA_SC_SB_EEES9_NS_10bfloat16_tESG_Li384ELb1ELb1ELb0ELb1EEENS1_36VarlenDynamicPersistentTileSchedulerILi192ELi160ELi384ELi128ELb0ELb1ELb1ELb0ELb1ELb1EEEEEEEEEvNT_6ParamsE,"",@"SHT_CUDA_INFO"
	.sectionflags	@""
	.align	4


	//----- nvinfo : EIATTR_CUDA_API_VERSION
	.align		4
        /*0000*/ 	.byte	0x04, 0x37
        /*0002*/ 	.short	(.L_90 - .L_89)
.L_89:
        /*0004*/ 	.word	0x00000082


	//----- nvinfo : EIATTR_KPARAM_INFO
	.align		4
.L_90:
        /*0008*/ 	.byte	0x04, 0x17
        /*000a*/ 	.short	(.L_92 - .L_91)
.L_91:
        /*000c*/ 	.word	0x00000000
        /*0010*/ 	.short	0x0000
        /*0012*/ 	.short	0x0000
        /*0014*/ 	.byte	0x00, 0xf0, 0x01, 0x2a


	//----- nvinfo : EIATTR_SPARSE_MMA_MASK
	.align		4
.L_92:
        /*0018*/ 	.byte	0x03, 0x50
        /*001a*/ 	.short	0x0000


	//----- nvinfo : EIATTR_MAXREG_COUNT
	.align		4
        /*001c*/ 	.byte	0x03, 0x1b
        /*001e*/ 	.short	0x0080


	//----- nvinfo : EIATTR_MERCURY_ISA_VERSION
	.align		4
        /*0020*/ 	.byte	0x03, 0x5f
        /*0022*/ 	.short	0x0101


	//----- nvinfo : EIATTR_VRC_CTA_INIT_COUNT
	.align		4
        /*0024*/ 	.byte	0x02, 0x4a
	.zero		1
	.zero		1


	//----- nvinfo : EIATTR_EXIT_INSTR_OFFSETS
	.align		4
        /*0028*/ 	.byte	0x04, 0x1c
        /*002a*/ 	.short	(.L_94 - .L_93)


	//   ....[0]....
.L_93:
        /*002c*/ 	.word	0x00000010


	//----- nvinfo : EIATTR_MAX_THREADS
	.align		4
.L_94:
        /*0030*/ 	.byte	0x04, 0x05
        /*0032*/ 	.short	(.L_96 - .L_95)
.L_95:
        /*0034*/ 	.word	0x00000200
        /*0038*/ 	.word	0x00000001
        /*003c*/ 	.word	0x00000001


	//----- nvinfo : EIATTR_CBANK_PARAM_SIZE
	.align		4
.L_96:
        /*0040*/ 	.byte	0x03, 0x19
        /*0042*/ 	.short	0x0a80


	//----- nvinfo : EIATTR_PARAM_CBANK
	.align		4
        /*0044*/ 	.byte	0x04, 0x0a
        /*0046*/ 	.short	(.L_98 - .L_97)
	.align		4
.L_97:
        /*0048*/ 	.word	index@(.nv.constant0._ZN7cutlass13device_kernelIN5flash11enable_sm90INS1_16FlashAttnFwdSm90INS1_25CollectiveMainloopFwdSm90ILi2EN4cute5tupleIJNS5_1CILi1EEES8_S8_EEENS6_IJNS7_ILi192EEENS7_ILi160EEENS7_ILi64EEEEEELi64ENS_12float_e4m3_tEfNS_4arch4Sm90ELb0ELb0ELb1ELb1ELb1ELb1ELb0ELb1ELb1ELb1ELb0ELb0EEENS1_21CollectiveEpilogueFwdINS6_IJSA_SC_SB_EEES9_NS_10bfloat16_tESG_Li384ELb1ELb1ELb0ELb1EEENS1_36VarlenDynamicPersistentTileSchedulerILi192ELi160ELi384ELi128ELb0ELb1ELb1ELb0ELb1ELb1EEEEEEEEEvNT_6ParamsE)
        /*004c*/ 	.short	0x0380
        /*004e*/ 	.short	0x0a80


	//----- nvinfo : EIATTR_SW_WAR
	.align		4
.L_98:
        /*0050*/ 	.byte	0x04, 0x36
        /*0052*/ 	.short	(.L_100 - .L_99)
.L_99:
        /*0054*/ 	.word	0x00000008
.L_100:


//--------------------- .nv.info._ZN7cutlass13device_kernelIN5flash11enable_sm90INS1_16FlashAttnFwdSm90INS1_25CollectiveMainloopFwdSm90ILi2EN4cute5tupleIJNS5_1CILi1EEES8_S8_EEENS6_IJNS7_ILi192EEENS7_ILi160EEENS7_ILi64EEEEEELi64ENS_12float_e4m3_tEfNS_4arch4Sm90ELb0ELb1ELb1ELb0ELb1ELb0ELb0ELb1ELb1ELb1ELb0ELb0EEENS1_21CollectiveEpilogueFwdINS6_IJSA_SC_SB_EEES9_NS_10bfloat16_tESG_Li384ELb0ELb1ELb0ELb1EEENS1_30DynamicPersistentTileSchedulerILi384ELi128ELb0ELb1ELb1EEEEEEEEEvNT_6ParamsE --------------------------
	.section	.nv.info._ZN7cutlass13device_kernelIN5flash11enable_sm90INS1_16FlashAttnFwdSm90INS1_25CollectiveMainloopFwdSm90ILi2EN4cute5tupleIJNS5_1CILi1EEES8_S8_EEENS6_IJNS7_ILi192EEENS7_ILi160EEENS7_ILi64EEEEEELi64ENS_12float_e4m3_tEfNS_4arch4Sm90ELb0ELb1ELb1ELb0ELb1ELb0ELb0ELb1ELb1ELb1ELb0ELb0EEENS1_21CollectiveEpilogueFwdINS6_IJSA_SC_SB_EEES9_NS_10bfloat16_tESG_Li384ELb0ELb1ELb0ELb1EEENS1_30DynamicPersistentTileSchedulerILi384ELi128ELb0ELb1ELb1EEEEEEEEEvNT_6ParamsE,"",@"SHT_CUDA_INFO"
	.sectionflags	@""
	.align	4


	//----- nvinfo : EIATTR_CUDA_API_VERSION
	.align		4
        /*0000*/ 	.byte	0x04, 0x37
        /*0002*/ 	.short	(.L_102 - .L_101)
.L_101:
        /*0004*/ 	.word	0x00000082


	//----- nvinfo : EIATTR_KPARAM_INFO
	.align		4
.L_102:
        /*0008*/ 	.byte	0x04, 0x17
        /*000a*/ 	.short	(.L_104 - .L_103)
.L_103:
        /*000c*/ 	.word	0x00000000
        /*0010*/ 	.short	0x0000
        /*0012*/ 	.short	0x0000
        /*0014*/ 	.byte	0x00, 0xf0, 0x01, 0x2a


	//----- nvinfo : EIATTR_SPARSE_MMA_MASK
	.align		4
.L_104:
        /*0018*/ 	.byte	0x03, 0x50
        /*001a*/ 	.short	0x0000


	//----- nvinfo : EIATTR_MAXREG_COUNT
	.align		4
        /*001c*/ 	.byte	0x03, 0x1b
        /*001e*/ 	.short	0x0080


	//----- nvinfo : EIATTR_MERCURY_ISA_VERSION
	.align		4
        /*0020*/ 	.byte	0x03, 0x5f
        /*0022*/ 	.short	0x0101


	//----- nvinfo : EIATTR_VRC_CTA_INIT_COUNT
	.align		4
        /*0024*/ 	.byte	0x02, 0x4a
	.zero		1
	.zero		1


	//----- nvinfo : EIATTR_EXIT_INSTR_OFFSETS
	.align		4
        /*0028*/ 	.byte	0x04, 0x1c
        /*002a*/ 	.short	(.L_106 - .L_105)


	//   ....[0]....
.L_105:
        /*002c*/ 	.word	0x00000010


	//----- nvinfo : EIATTR_MAX_THREADS
	.align		4
.L_106:
        /*0030*/ 	.byte	0x04, 0x05
        /*0032*/ 	.short	(.L_108 - .L_107)
.L_107:
        /*0034*/ 	.word	0x00000200
        /*0038*/ 	.word	0x00000001
        /*003c*/ 	.word	0x00000001


	//----- nvinfo : EIATTR_CBANK_PARAM_SIZE
	.align		4
.L_108:
        /*0040*/ 	.byte	0x03, 0x19
        /*0042*/ 	.short	0x0a80


	//----- nvinfo : EIATTR_PARAM_CBANK
	.align		4
        /*0044*/ 	.byte	0x04, 0x0a
        /*0046*/ 	.short	(.L_110 - .L_109)
	.align		4
.L_109:
        /*0048*/ 	.word	index@(.nv.constant0._ZN7cutlass13device_kernelIN5flash11enable_sm90INS1_16FlashAttnFwdSm90INS1_25CollectiveMainloopFwdSm90ILi2EN4cute5tupleIJNS5_1CILi1EEES8_S8_EEENS6_IJNS7_ILi192EEENS7_ILi160EEENS7_ILi64EEEEEELi64ENS_12float_e4m3_tEfNS_4arch4Sm90ELb0ELb1ELb1ELb0ELb1ELb0ELb0ELb1ELb1ELb1ELb0ELb0EEENS1_21CollectiveEpilogueFwdINS6_IJSA_SC_SB_EEES9_NS_10bfloat16_tESG_Li384ELb0ELb1ELb0ELb1EEENS1_30DynamicPersistentTileSchedulerILi384ELi128ELb0ELb1ELb1EEEEEEEEEvNT_6ParamsE)
        /*004c*/ 	.short	0x0380
        /*004e*/ 	.short	0x0a80


	//----- nvinfo : EIATTR_SW_WAR
	.align		4
.L_110:
        /*0050*/ 	.byte	0x04, 0x36
        /*0052*/ 	.short	(.L_112 - .L_111)
.L_111:
        /*0054*/ 	.word	0x00000008
.L_112:


//--------------------- .nv.info._ZN7cutlass13device_kernelIN5flash11enable_sm90INS1_16FlashAttnFwdSm90INS1_25CollectiveMainloopFwdSm90ILi2EN4cute5tupleIJNS5_1CILi1EEES8_S8_EEENS6_IJNS7_ILi192EEENS7_ILi160EEENS7_ILi64EEEEEELi64ENS_12float_e4m3_tEfNS_4arch4Sm90ELb0ELb1ELb1ELb1ELb1ELb0ELb0ELb1ELb1ELb1ELb0ELb0EEENS1_21CollectiveEpilogueFwdINS6_IJSA_SC_SB_EEES9_NS_10bfloat16_tESG_Li384ELb1ELb1ELb0ELb1EEENS1_36VarlenDynamicPersistentTileSchedulerILi192ELi160ELi384ELi128ELb0ELb1ELb1ELb1ELb0ELb1EEEEEEEEEvNT_6ParamsE --------------------------
	.section	.nv.info._ZN7cutlass13device_kernelIN5flash11enable_sm90INS1_16FlashAttnFwdSm90INS1_25CollectiveMainloopFwdSm90ILi2EN4cute5tupleIJNS5_1CILi1EEES8_S8_EEENS6_IJNS7_ILi192EEENS7_ILi160EEENS7_ILi64EEEEEELi64ENS_12float_e4m3_tEfNS_4arch4Sm90ELb0ELb1ELb1ELb1ELb1ELb0ELb0ELb1ELb1ELb1ELb0ELb0EEENS1_21CollectiveEpilogueFwdINS6_IJSA_SC_SB_EEES9_NS_10bfloat16_tESG_Li384ELb1ELb1ELb0ELb1EEENS1_36VarlenDynamicPersistentTileSchedulerILi192ELi160ELi384ELi128ELb0ELb1ELb1ELb1ELb0ELb1EEEEEEEEEvNT_6ParamsE,"",@"SHT_CUDA_INFO"
	.sectionflags	@""
	.align	4


	//----- nvinfo : EIATTR_CUDA_API_VERSION
	.align		4
        /*0000*/ 	.byte	0x04, 0x37
        /*0002*/ 	.short	(.L_114 - .L_113)
.L_113:
        /*0004*/ 	.word	0x00000082


	//----- nvinfo : EIATTR_KPARAM_INFO
	.align		4
.L_114:
        /*0008*/ 	.byte	0x04, 0x17
        /*000a*/ 	.short	(.L_116 - .L_115)
.L_115:
        /*000c*/ 	.word	0x00000000
        /*0010*/ 	.short	0x0000
        /*0012*/ 	.short	0x0000
        /*0014*/ 	.byte	0x00, 0xf0, 0x01, 0x2a


	//----- nvinfo : EIATTR_SPARSE_MMA_MASK
	.align		4
.L_116:
        /*0018*/ 	.byte	0x03, 0x50
        /*001a*/ 	.short	0x0000


	//----- nvinfo : EIATTR_MAXREG_COUNT
	.align		4
        /*001c*/ 	.byte	0x03, 0x1b
        /*001e*/ 	.short	0x0080


	//----- nvinfo : EIATTR_MERCURY_ISA_VERSION
	.align		4
        /*0020*/ 	.byte	0x03, 0x5f
        /*0022*/ 	.short	0x0101


	//----- nvinfo : EIATTR_VRC_CTA_INIT_COUNT
	.align		4
        /*0024*/ 	.byte	0x02, 0x4a
	.zero		1
	.zero		1


	//----- nvinfo : EIATTR_EXIT_INSTR_OFFSETS
	.align		4
        /*0028*/ 	.byte	0x04, 0x1c
        /*002a*/ 	.short	(.L_118 - .L_117)


	//   ....[0]....
.L_117:
        /*002c*/ 	.word	0x00000010


	//----- nvinfo : EIATTR_MAX_THREADS
	.align		4
.L_118:
        /*0030*/ 	.byte	0x04, 0x05
        /*0032*/ 	.short	(.L_120 - .L_119)
.L_119:
        /*0034*/ 	.word	0x00000200
        /*0038*/ 	.word	0x00000001
        /*003c*/ 	.word	0x00000001


	//----- nvinfo : EIATTR_CBANK_PARAM_SIZE
	.align		4
.L_120:
        /*0040*/ 	.byte	0x03, 0x19
        /*0042*/ 	.short	0x0a80


	//----- nvinfo : EIATTR_PARAM_CBANK
	.align		4
        /*0044*/ 	.byte	0x04, 0x0a
        /*0046*/ 	.short	(.L_122 - .L_121)
	.align		4
.L_121:
        /*0048*/ 	.word	index@(.nv.constant0._ZN7cutlass13device_kernelIN5flash11enable_sm90INS1_16FlashAttnFwdSm90INS1_25CollectiveMainloopFwdSm90ILi2EN4cute5tupleIJNS5_1CILi1EEES8_S8_EEENS6_IJNS7_ILi192EEENS7_ILi160EEENS7_ILi64EEEEEELi64ENS_12float_e4m3_tEfNS_4arch4Sm90ELb0ELb1ELb1ELb1ELb1ELb0ELb0ELb1ELb1ELb1ELb0ELb0EEENS1_21CollectiveEpilogueFwdINS6_IJSA_SC_SB_EEES9_NS_10bfloat16_tESG_Li384ELb1ELb1ELb0ELb1EEENS1_36VarlenDynamicPersistentTileSchedulerILi192ELi160ELi384ELi128ELb0ELb1ELb1ELb1ELb0ELb1EEEEEEEEEvNT_6ParamsE)
        /*004c*/ 	.short	0x0380
        /*004e*/ 	.short	0x0a80


	//----- nvinfo : EIATTR_SW_WAR
	.align		4
.L_122:
        /*0050*/ 	.byte	0x04, 0x36
        /*0052*/ 	.short	(.L_124 - .L_123)
.L_123:
        /*0054*/ 	.word	0x00000008
.L_124:


//--------------------- .nv.info._ZN7cutlass13device_kernelIN5flash11enable_sm90INS1_16FlashAttnFwdSm90INS1_25CollectiveMainloopFwdSm90ILi2EN4cute5tupleIJNS5_1CILi1EEES8_S8_EEENS6_IJNS7_ILi192EEENS7_ILi160EEENS7_ILi64EEEEEELi64ENS_12float_e4m3_tEfNS_4arch4Sm90ELb0ELb1ELb1ELb1ELb1ELb1ELb0ELb1ELb1ELb1ELb0ELb0EEENS1_21CollectiveEpilogueFwdINS6_IJSA_SC_SB_EEES9_NS_10bfloat16_tESG_Li384ELb1ELb1ELb0ELb1EEENS1_36VarlenDynamicPersistentTileSchedulerILi192ELi160ELi384ELi128ELb0ELb1ELb1ELb1ELb0ELb1EEEEEEEEEvNT_6ParamsE --------------------------
	.section	.nv.info._ZN7cutlass13device_kernelIN5flash11enable_sm90INS1_16FlashAttnFwdSm90INS1_25CollectiveMainloopFwdSm90ILi2EN4cute5tupleIJNS5_1CILi1EEES8_S8_EEENS6_IJNS7_ILi192EEENS7_ILi160EEENS7_ILi64EEEEEELi64ENS_12float_e4m3_tEfNS_4arch4Sm90ELb0ELb1ELb1ELb1ELb1ELb1ELb0ELb1ELb1ELb1ELb0ELb0EEENS1_21CollectiveEpilogueFwdINS6_IJSA_SC_SB_EEES9_NS_10bfloat16_tESG_Li384ELb1ELb1ELb0ELb1EEENS1_36VarlenDynamicPersistentTileSchedulerILi192ELi160ELi384ELi128ELb0ELb1ELb1ELb1ELb0ELb1EEEEEEEEEvNT_6ParamsE,"",@"SHT_CUDA_INFO"
	.sectionflags	@""
	.align	4


	//----- nvinfo : EIATTR_CUDA_API_VERSION
	.align		4
        /*0000*/ 	.byte	0x04, 0x37
        /*0002*/ 	.short	(.L_126 - .L_125)
.L_125:
        /*0004*/ 	.word	0x00000082


	//----- nvinfo : EIATTR_KPARAM_INFO
	.align		4
.L_126:
        /*0008*/ 	.byte	0x04, 0x17
        /*000a*/ 	.short	(.L_128 - .L_127)
.L_127:
        /*000c*/ 	.word	0x00000000
        /*0010*/ 	.short	0x0000
        /*0012*/ 	.short	0x0000
        /*0014*/ 	.byte	0x00, 0xf0, 0x01, 0x2a


	//----- nvinfo : EIATTR_SPARSE_MMA_MASK
	.align		4
.L_128:
        /*0018*/ 	.byte	0x03, 0x50
        /*001a*/ 	.short	0x0000


	//----- nvinfo : EIATTR_MAXREG_COUNT
	.align		4
        /*001c*/ 	.byte	0x03, 0x1b
        /*001e*/ 	.short	0x0080


	//----- nvinfo : EIATTR_MERCURY_ISA_VERSION
	.align		4
        /*0020*/ 	.byte	0x03, 0x5f
        /*0022*/ 	.short	0x0101


	//----- nvinfo : EIATTR_VRC_CTA_INIT_COUNT
	.align		4
        /*0024*/ 	.byte	0x02, 0x4a
	.zero		1
	.zero		1


	//----- nvinfo : EIATTR_EXIT_INSTR_OFFSETS
	.align		4
        /*0028*/ 	.byte	0x04, 0x1c
        /*002a*/ 	.short	(.L_130 - .L_129)


	//   ....[0]....
.L_129:
        /*002c*/ 	.word	0x00000010


	//----- nvinfo : EIATTR_MAX_THREADS
	.align		4
.L_130:
        /*0030*/ 	.byte	0x04, 0x05
        /*0032*/ 	.short	(.L_132 - .L_131)
.L_131:
        /*0034*/ 	.word	0x00000200
        /*0038*/ 	.word	0x00000001
        /*003c*/ 	.word	0x00000001


	//----- nvinfo : EIATTR_CBANK_PARAM_SIZE
	.align		4
.L_132:
        /*0040*/ 	.byte	0x03, 0x19
        /*0042*/ 	.short	0x0a80


	//----- nvinfo : EIATTR_PARAM_CBANK
	.align		4
        /*0044*/ 	.byte	0x04, 0x0a
        /*0046*/ 	.short	(.L_134 - .L_133)
	.align		4
.L_133:
        /*0048*/ 	.word	index@(.nv.constant0._ZN7cutlass13device_kernelIN5flash11enable_sm90INS1_16FlashAttnFwdSm90INS1_25CollectiveMainloopFwdSm90ILi2EN4cute5tupleIJNS5_1CILi1EEES8_S8_EEENS6_IJNS7_ILi192EEENS7_ILi160EEENS7_ILi64EEEEEELi64ENS_12float_e4m3_tEfNS_4arch4Sm90ELb0ELb1ELb1ELb1ELb1ELb1ELb0ELb1ELb1ELb1ELb0ELb0EEENS1_21CollectiveEpilogueFwdINS6_IJSA_SC_SB_EEES9_NS_10bfloat16_tESG_Li384ELb1ELb1ELb0ELb1EEENS1_36VarlenDynamicPersistentTileSchedulerILi192ELi160ELi384ELi128ELb0ELb1ELb1ELb1ELb0ELb1EEEEEEEEEvNT_6ParamsE)
        /*004c*/ 	.short	0x0380
        /*004e*/ 	.short	0x0a80


	//----- nvinfo : EIATTR_SW_WAR
	.align		4
.L_134:
        /*0050*/ 	.byte	0x04, 0x36
        /*0052*/ 	.short	(.L_136 - .L_135)
.L_135:
        /*0054*/ 	.word	0x00000008
.L_136:


//--------------------- .nv.info._ZN7cutlass13device_kernelIN5flash11enable_sm90INS1_16FlashAttnFwdSm90INS1_25CollectiveMainloopFwdSm90ILi2EN4cute5tupleIJNS5_1CILi1EEES8_S8_EEENS6_IJNS7_ILi192EEENS7_ILi160EEENS7_ILi64EEEEEELi64ENS_12float_e4m3_tEfNS_4arch4Sm90ELb1ELb0ELb1ELb0ELb1ELb0ELb0ELb1ELb1ELb1ELb0ELb0EEENS1_21CollectiveEpilogueFwdINS6_IJSA_SC_SB_EEES9_NS_10bfloat16_tESG_Li384ELb0ELb1ELb0ELb1EEENS1_30DynamicPersistentTileSchedulerILi384ELi128ELb0ELb1ELb1EEEEEEEEEvNT_6ParamsE --------------------------
	.section	.nv.info._ZN7cutlass13device_kernelIN5flash11enable_sm90INS1_16FlashAttnFwdSm90INS1_25CollectiveMainloopFwdSm90ILi2EN4cute5tupleIJNS5_1CILi1EEES8_S8_EEENS6_IJNS7_ILi192EEENS7_ILi160EEENS7_ILi64EEEEEELi64ENS_12float_e4m3_tEfNS_4arch4Sm90ELb1ELb0ELb1ELb0ELb1ELb0ELb0ELb1ELb1ELb1ELb0ELb0EEENS1_21CollectiveEpilogueFwdINS6_IJSA_SC_SB_EEES9_NS_10bfloat16_tESG_Li384ELb0ELb1ELb0ELb1EEENS1_30DynamicPersistentTileSchedulerILi384ELi128ELb0ELb1ELb1EEEEEEEEEvNT_6ParamsE,"",@"SHT_CUDA_INFO"
	.sectionflags	@""
	.align	4


	//----- nvinfo : EIATTR_CUDA_API_VERSION
	.align		4
        /*0000*/ 	.byte	0x04, 0x37
        /*0002*/ 	.short	(.L_138 - .L_137)
.L_137:
        /*0004*/ 	.word	0x00000082


	//----- nvinfo : EIATTR_KPARAM_INFO
	.align		4
.L_138:
        /*0008*/ 	.byte	0x04, 0x17
        /*000a*/ 	.short	(.L_140 - .L_139)
.L_139:
        /*000c*/ 	.word	0x00000000
        /*0010*/ 	.short	0x0000
        /*0012*/ 	.short	0x0000
        /*0014*/ 	.byte	0x00, 0xf0, 0x01, 0x2a


	//----- nvinfo : EIATTR_SPARSE_MMA_MASK
	.align		4
.L_140:
        /*0018*/ 	.byte	0x03, 0x50
        /*001a*/ 	.short	0x0000


	//----- nvinfo : EIATTR_MAXREG_COUNT
	.align		4
        /*001c*/ 	.byte	0x03, 0x1b
        /*001e*/ 	.short	0x0080


	//----- nvinfo : EIATTR_MERCURY_ISA_VERSION
	.align		4
        /*0020*/ 	.byte	0x03, 0x5f
        /*0022*/ 	.short	0x0101


	//----- nvinfo : EIATTR_VRC_CTA_INIT_COUNT
	.align		4
        /*0024*/ 	.byte	0x02, 0x4a
	.zero		1
	.zero		1


	//----- nvinfo : EIATTR_EXIT_INSTR_OFFSETS
	.align		4
        /*0028*/ 	.byte	0x04, 0x1c
        /*002a*/ 	.short	(.L_142 - .L_141)


	//   ....[0]....
.L_141:
        /*002c*/ 	.word	0x00000010


	//----- nvinfo : EIATTR_MAX_THREADS
	.align		4
.L_142:
        /*0030*/ 	.byte	0x04, 0x05
        /*0032*/ 	.short	(.L_144 - .L_143)
.L_143:
        /*0034*/ 	.word	0x00000200
        /*0038*/ 	.word	0x00000001
        /*003c*/ 	.word	0x00000001


	//----- nvinfo : EIATTR_CBANK_PARAM_SIZE
	.align		4
.L_144:
        /*0040*/ 	.byte	0x03, 0x19
        /*0042*/ 	.short	0x0a80


	//----- nvinfo : EIATTR_PARAM_CBANK
	.align		4
        /*0044*/ 	.byte	0x04, 0x0a
        /*0046*/ 	.short	(.L_146 - .L_145)
	.align		4
.L_145:
        /*0048*/ 	.word	index@(.nv.constant0._ZN7cutlass13device_kernelIN5flash11enable_sm90INS1_16FlashAttnFwdSm90INS1_25CollectiveMainloopFwdSm90ILi2EN4cute5tupleIJNS5_1CILi1EEES8_S8_EEENS6_IJNS7_ILi192EEENS7_ILi160EEENS7_ILi64EEEEEELi64ENS_12float_e4m3_tEfNS_4arch4Sm90ELb1ELb0ELb1ELb0ELb1ELb0ELb0ELb1ELb1ELb1ELb0ELb0EEENS1_21CollectiveEpilogueFwdINS6_IJSA_SC_SB_EEES9_NS_10bfloat16_tESG_Li384ELb0ELb1ELb0ELb1EEENS1_30DynamicPersistentTileSchedulerILi384ELi128ELb0ELb1ELb1EEEEEEEEEvNT_6ParamsE)
        /*004c*/ 	.short	0x0380
        /*004e*/ 	.short	0x0a80


	//----- nvinfo : EIATTR_SW_WAR
	.align		4
.L_146:
        /*0050*/ 	.byte	0x04, 0x36
        /*0052*/ 	.short	(.L_148 - .L_147)
.L_147:
        /*0054*/ 	.word	0x00000008
.L_148:


//--------------------- .nv.info._ZN7cutlass13device_kernelIN5flash11enable_sm90INS1_16FlashAttnFwdSm90INS1_25CollectiveMainloopFwdSm90ILi2EN4cute5tupleIJNS5_1CILi1EEES8_S8_EEENS6_IJNS7_ILi192EEENS7_ILi160EEENS7_ILi64EEEEEELi64ENS_12float_e4m3_tEfNS_4arch4Sm90ELb1ELb0ELb1ELb1ELb1ELb0ELb0ELb1ELb1ELb1ELb0ELb0EEENS1_21CollectiveEpilogueFwdINS6_IJSA_SC_SB_EEES9_NS_10bfloat16_tESG_Li384ELb1ELb1ELb0ELb1EEENS1_36VarlenDynamicPersistentTileSchedulerILi192ELi160ELi384ELi128ELb0ELb1ELb1ELb1ELb1ELb1EEEEEEEEEvNT_6ParamsE --------------------------
	.section	.nv.info._ZN7cutlass13device_kernelIN5flash11enable_sm90INS1_16FlashAttnFwdSm90INS1_25CollectiveMainloopFwdSm90ILi2EN4cute5tupleIJNS5_1CILi1EEES8_S8_EEENS6_IJNS7_ILi192EEENS7_ILi160EEENS7_ILi64EEEEEELi64ENS_12float_e4m3_tEfNS_4arch4Sm90ELb1ELb0ELb1ELb1ELb1ELb0ELb0ELb1ELb1ELb1ELb0ELb0EEENS1_21CollectiveEpilogueFwdINS6_IJSA_SC_SB_EEES9_NS_10bfloat16_tESG_Li384ELb1ELb1ELb0ELb1EEENS1_36VarlenDynamicPersistentTileSchedulerILi192ELi160ELi384ELi128ELb0ELb1ELb1ELb1ELb1ELb1EEEEEEEEEvNT_6ParamsE,"",@"SHT_CUDA_INFO"
	.sectionflags	@""
	.align	4


	//----- nvinfo : EIATTR_CUDA_API_VERSION
	.align		4
        /*0000*/ 	.byte	0x04, 0x37
        /*0002*/ 	.short	(.L_150 - .L_149)
.L_149:
        /*0004*/ 	.word	0x00000082


	//----- nvinfo : EIATTR_KPARAM_INFO
	.align		4
.L_150:
        /*0008*/ 	.byte	0x04, 0x17
        /*000a*/ 	.short	(.L_152 - .L_151)
.L_151:
        /*000c*/ 	.word	0x00000000
        /*0010*/ 	.short	0x0000
        /*0012*/ 	.short	0x0000
        /*0014*/ 	.byte	0x00, 0xf0, 0x01, 0x2a


	//----- nvinfo : EIATTR_SPARSE_MMA_MASK
	.align		4
.L_152:
        /*0018*/ 	.byte	0x03, 0x50
        /*001a*/ 	.short	0x0000


	//----- nvinfo : EIATTR_MAXREG_COUNT
	.align		4
        /*001c*/ 	.byte	0x03, 0x1b
        /*001e*/ 	.short	0x0080


	//----- nvinfo : EIATTR_MERCURY_ISA_VERSION
	.align		4
        /*0020*/ 	.byte	0x03, 0x5f
        /*0022*/ 	.short	0x0101


	//----- nvinfo : EIATTR_VRC_CTA_INIT_COUNT
	.align		4
        /*0024*/ 	.byte	0x02, 0x4a
	.zero		1
	.zero		1


	//----- nvinfo : EIATTR_EXIT_INSTR_OFFSETS
	.align		4
        /*0028*/ 	.byte	0x04, 0x1c
        /*002a*/ 	.short	(.L_154 - .L_153)


	//   ....[0]....
.L_153:
        /*002c*/ 	.word	0x00000010


	//----- nvinfo : EIATTR_MAX_THREADS
	.align		4
.L_154:
        /*0030*/ 	.byte	0x04, 0x05
        /*0032*/ 	.short	(.L_156 - .L_155)
.L_155:
        /*0034*/ 	.word	0x00000200
        /*0038*/ 	.word	0x00000001
        /*003c*/ 	.word	0x00000001


	//----- nvinfo : EIATTR_CBANK_PARAM_SIZE
	.align		4
.L_156:
        /*0040*/ 	.byte	0x03, 0x19
        /*0042*/ 	.short	0x0a80


	//----- nvinfo : EIATTR_PARAM_CBANK
	.align		4
        /*0044*/ 	.byte	0x04, 0x0a
        /*0046*/ 	.short	(.L_158 - .L_157)
	.align		4
.L_157:
        /*0048*/ 	.word	index@(.nv.constant0._ZN7cutlass13device_kernelIN5flash11enable_sm90INS1_16FlashAttnFwdSm90INS1_25CollectiveMainloopFwdSm90ILi2EN4cute5tupleIJNS5_1CILi1EEES8_S8_EEENS6_IJNS7_ILi192EEENS7_ILi160EEENS7_ILi64EEEEEELi64ENS_12float_e4m3_tEfNS_4arch4Sm90ELb1ELb0ELb1ELb1ELb1ELb0ELb0ELb1ELb1ELb1ELb0ELb0EEENS1_21CollectiveEpilogueFwdINS6_IJSA_SC_SB_EEES9_NS_10bfloat16_tESG_Li384ELb1ELb1ELb0ELb1EEENS1_36VarlenDynamicPersistentTileSchedulerILi192ELi160ELi384ELi128ELb0ELb1ELb1ELb1ELb1ELb1EEEEEEEEEvNT_6ParamsE)
        /*004c*/ 	.short	0x0380
        /*004e*/ 	.short	0x0a80


	//----- nvinfo : EIATTR_SW_WAR
	.align		4
.L_158:
        /*0050*/ 	.byte	0x04, 0x36
        /*0052*/ 	.short	(.L_160 - .L_159)
.L_159:
        /*0054*/ 	.word	0x00000008
.L_160:


//--------------------- .nv.info._ZN7cutlass13device_kernelIN5flash11enable_sm90INS1_16FlashAttnFwdSm90INS1_25CollectiveMainloopFwdSm90ILi2EN4cute5tupleIJNS5_1CILi1EEES8_S8_EEENS6_IJNS7_ILi192EEENS7_ILi160EEENS7_ILi64EEEEEELi64ENS_12float_e4m3_tEfNS_4arch4Sm90ELb1ELb0ELb1ELb1ELb1ELb1ELb0ELb1ELb1ELb1ELb0ELb0EEENS1_21CollectiveEpilogueFwdINS6_IJSA_SC_SB_EEES9_NS_10bfloat16_tESG_Li384ELb1ELb1ELb0ELb1EEENS1_36VarlenDynamicPersistentTileSchedulerILi192ELi160ELi384ELi128ELb0ELb1ELb1ELb1ELb1ELb1EEEEEEEEEvNT_6ParamsE --------------------------
	.section	.nv.info._ZN7cutlass13device_kernelIN5flash11enable_sm90INS1_16FlashAttnFwdSm90INS1_25CollectiveMainloopFwdSm90ILi2EN4cute5tupleIJNS5_1CILi1EEES8_S8_EEENS6_IJNS7_ILi192EEENS7_ILi160EEENS7_ILi64EEEEEELi64ENS_12float_e4m3_tEfNS_4arch4Sm90ELb1ELb0ELb1ELb1ELb1ELb1ELb0ELb1ELb1ELb1ELb0ELb0EEENS1_21CollectiveEpilogueFwdINS6_IJSA_SC_SB_EEES9_NS_10bfloat16_tESG_Li384ELb1ELb1ELb0ELb1EEENS1_36VarlenDynamicPersistentTileSchedulerILi192ELi160ELi384ELi128ELb0ELb1ELb1ELb1ELb1ELb1EEEEEEEEEvNT_6ParamsE,"",@"SHT_CUDA_INFO"
	.sectionflags	@""
	.align	4


	//----- nvinfo : EIATTR_CUDA_API_VERSION
	.align		4
        /*0000*/ 	.byte	0x04, 0x37
        /*0002*/ 	.short	(.L_162 - .L_161)
.L_161:
        /*0004*/ 	.word	0x00000082


	//----- nvinfo : EIATTR_KPARAM_INFO
	.align		4
.L_162:
        /*0008*/ 	.byte	0x04, 0x17
        /*000a*/ 	.short	(.L_164 - .L_163)
.L_163:
        /*000c*/ 	.word	0x00000000
        /*0010*/ 	.short	0x0000
        /*0012*/ 	.short	0x0000
        /*0014*/ 	.byte	0x00, 0xf0, 0x01, 0x2a


	//----- nvinfo : EIATTR_SPARSE_MMA_MASK
	.align		4
.L_164:
        /*0018*/ 	.byte	0x03, 0x50
        /*001a*/ 	.short	0x0000


	//----- nvinfo : EIATTR_MAXREG_COUNT
	.align		4
        /*001c*/ 	.byte	0x03, 0x1b
        /*001e*/ 	.short	0x0080


	//----- nvinfo : EIATTR_MERCURY_ISA_VERSION
	.align		4
        /*0020*/ 	.byte	0x03, 0x5f
        /*0022*/ 	.short	0x0101


	//----- nvinfo : EIATTR_VRC_CTA_INIT_COUNT
	.align		4
        /*0024*/ 	.byte	0x02, 0x4a
	.zero		1
	.zero		1


	//----- nvinfo : EIATTR_EXIT_INSTR_OFFSETS
	.align		4
        /*0028*/ 	.byte	0x04, 0x1c
        /*002a*/ 	.short	(.L_166 - .L_165)


	//   ....[0]....
.L_165:
        /*002c*/ 	.word	0x00000010


	//----- nvinfo : EIATTR_MAX_THREADS
	.align		4
.L_166:
        /*0030*/ 	.byte	0x04, 0x05
        /*0032*/ 	.short	(.L_168 - .L_167)
.L_167:
        /*0034*/ 	.word	0x00000200
        /*0038*/ 	.word	0x00000001
        /*003c*/ 	.word	0x00000001


	//----- nvinfo : EIATTR_CBANK_PARAM_SIZE
	.align		4
.L_168:
        /*0040*/ 	.byte	0x03, 0x19
        /*0042*/ 	.short	0x0a80


	//----- nvinfo : EIATTR_PARAM_CBANK
	.align		4
        /*0044*/ 	.byte	0x04, 0x0a
        /*0046*/ 	.short	(.L_170 - .L_169)
	.align		4
.L_169:
        /*0048*/ 	.word	index@(.nv.constant0._ZN7cutlass13device_kernelIN5flash11enable_sm90INS1_16FlashAttnFwdSm90INS1_25CollectiveMainloopFwdSm90ILi2EN4cute5tupleIJNS5_1CILi1EEES8_S8_EEENS6_IJNS7_ILi192EEENS7_ILi160EEENS7_ILi64EEEEEELi64ENS_12float_e4m3_tEfNS_4arch4Sm90ELb1ELb0ELb1ELb1ELb1ELb1ELb0ELb1ELb1ELb1ELb0ELb0EEENS1_21CollectiveEpilogueFwdINS6_IJSA_SC_SB_EEES9_NS_10bfloat16_tESG_Li384ELb1ELb1ELb0ELb1EEENS1_36VarlenDynamicPersistentTileSchedulerILi192ELi160ELi384ELi128ELb0ELb1ELb1ELb1ELb1ELb1EEEEEEEEEvNT_6ParamsE)
        /*004c*/ 	.short	0x0380
        /*004e*/ 	.short	0x0a80


	//----- nvinfo : EIATTR_SW_WAR
	.align		4
.L_170:
        /*0050*/ 	.byte	0x04, 0x36
        /*0052*/ 	.short	(.L_172 - .L_171)
.L_171:
        /*0054*/ 	.word	0x00000008
.L_172:


//--------------------- .nv.callgraph             --------------------------
	.section	.nv.callgraph,"",@"SHT_CUDA_CALLGRAPH"
	.align	4
	.sectionentsize	8
	.align		4
        /*0000*/ 	.word	0x00000000
	.align		4
        /*0004*/ 	.word	0xffffffff
	.align		4
        /*0008*/ 	.word	0x00000000
	.align		4
        /*000c*/ 	.word	0xfffffffe
	.align		4
        /*0010*/ 	.word	0x00000000
	.align		4
        /*0014*/ 	.word	0xfffffffd
	.align		4
        /*0018*/ 	.word	0x00000000
	.align		4
        /*001c*/ 	.word	0xfffffffc


//--------------------- .nv.constant4             --------------------------
	.section	.nv.constant4,"a",@progbits
	.align	8
	.align		8
.nv.constant4:
        /*0000*/ 	.dword	_ZN79_INTERNAL_01b20e0f_43_flash_fwd_hdim64_e4m3_paged_softcap_sm90_cu_21e1f8cb_33364cuda3std3__45__cpo5beginE
	.align		8
        /*0008*/ 	.dword	_ZN79_INTERNAL_01b20e0f_43_flash_fwd_hdim64_e4m3_paged_softcap_sm90_cu_21e1f8cb_33364cuda3std3__45__cpo3endE
	.align		8
        /*0010*/ 	.dword	_ZN79_INTERNAL_01b20e0f_43_flash_fwd_hdim64_e4m3_paged_softcap_sm90_cu_21e1f8cb_33364cuda3std3__45__cpo6cbeginE
	.align		8
        /*0018*/ 	.dword	_ZN79_INTERNAL_01b20e0f_43_flash_fwd_hdim64_e4m3_paged_softcap_sm90_cu_21e1f8cb_33364cuda3std3__45__cpo4cendE
	.align		8
        /*0020*/ 	.dword	_ZN79_INTERNAL_01b20e0f_43_flash_fwd_hdim64_e4m3_paged_softcap_sm90_cu_21e1f8cb_33364cuda3std3__481_GLOBAL__N__01b20e0f_43_flash_fwd_hdim64_e4m3_paged_softcap_sm90_cu_21e1f8cb_33366ignoreE
	.align		8
        /*0028*/ 	.dword	_ZN79_INTERNAL_01b20e0f_43_flash_fwd_hdim64_e4m3_paged_softcap_sm90_cu_21e1f8cb_33364cuda3std3__419piecewise_constructE
	.align		8
        /*0030*/ 	.dword	_ZN79_INTERNAL_01b20e0f_43_flash_fwd_hdim64_e4m3_paged_softcap_sm90_cu_21e1f8cb_33364cuda3std3__48in_placeE
	.align		8
        /*0038*/ 	.dword	_ZN79_INTERNAL_01b20e0f_43_flash_fwd_hdim64_e4m3_paged_softcap_sm90_cu_21e1f8cb_33364cuda3std6ranges3__45__cpo4swapE
	.align		8
        /*0040*/ 	.dword	_ZN79_INTERNAL_01b20e0f_43_flash_fwd_hdim64_e4m3_paged_softcap_sm90_cu_21e1f8cb_33364cuda3std6ranges3__45__cpo9iter_moveE
	.align		8
        /*0048*/ 	.dword	_ZN79_INTERNAL_01b20e0f_43_flash_fwd_hdim64_e4m3_paged_softcap_sm90_cu_21e1f8cb_33364cute7productE
	.align		8
        /*0050*/ 	.dword	_ZN79_INTERNAL_01b20e0f_43_flash_fwd_hdim64_e4m3_paged_softcap_sm90_cu_21e1f8cb_33364cute1_E


//--------------------- .text._ZN7cutlass13device_kernelIN5flash11enable_sm90INS1_16FlashAttnFwdSm90INS1_25CollectiveMainloopFwdSm90ILi2EN4cute5tupleIJNS5_1CILi1EEES8_S8_EEENS6_IJNS7_ILi192EEENS7_ILi160EEENS7_ILi64EEEEEELi64ENS_12float_e4m3_tEfNS_4arch4Sm90ELb0ELb0ELb1ELb0ELb1ELb0ELb0ELb1ELb1ELb1ELb0ELb0EEENS1_21CollectiveEpilogueFwdINS6_IJSA_SC_SB_EEES9_NS_10bfloat16_tESG_Li384ELb0ELb1ELb0ELb1EEENS1_29StaticPersistentTileSchedulerILb0EEEEEEEEEvNT_6ParamsE --------------------------
	.section	.text._ZN7cutlass13device_kernelIN5flash11enable_sm90INS1_16FlashAttnFwdSm90INS1_25CollectiveMainloopFwdSm90ILi2EN4cute5tupleIJNS5_1CILi1EEES8_S8_EEENS6_IJNS7_ILi192EEENS7_ILi160EEENS7_ILi64EEEEEELi64ENS_12float_e4m3_tEfNS_4arch4Sm90ELb0ELb0ELb1ELb0ELb1ELb0ELb0ELb1ELb1ELb1ELb0ELb0EEENS1_21CollectiveEpilogueFwdINS6_IJSA_SC_SB_EEES9_NS_10bfloat16_tESG_Li384ELb0ELb1ELb0ELb1EEENS1_29StaticPersistentTileSchedulerILb0EEEEEEEEEvNT_6ParamsE,"ax",@progbits
	.align	128
.text._ZN7cutlass13device_kernelIN5flash11enable_sm90INS1_16FlashAttnFwdSm90INS1_25CollectiveMainloopFwdSm90ILi2EN4cute5tupleIJNS5_1CILi1EEES8_S8_EEENS6_IJNS7_ILi192EEENS7_ILi160EEENS7_ILi64EEEEEELi64ENS_12float_e4m3_tEfNS_4arch4Sm90ELb0ELb0ELb1ELb0ELb1ELb0ELb0ELb1ELb1ELb1ELb0ELb0EEENS1_21CollectiveEpilogueFwdINS6_IJSA_SC_SB_EEES9_NS_10bfloat16_tESG_Li384ELb0ELb1ELb0ELb1EEENS1_29StaticPersistentTileSchedulerILb0EEEEEEEEEvNT_6ParamsE:
        .type           _ZN7cutlass13device_kernelIN5flash11enable_sm90INS1_16FlashAttnFwdSm90INS1_25CollectiveMainloopFwdSm90ILi2EN4cute5tupleIJNS5_1CILi1EEES8_S8_EEENS6_IJNS7_ILi192EEENS7_ILi160EEENS7_ILi64EEEEEELi64ENS_12float_e4m3_tEfNS_4arch4Sm90ELb0ELb0ELb1ELb0ELb1ELb0ELb0ELb1ELb1ELb1ELb0ELb0EEENS1_21CollectiveEpilogueFwdINS6_IJSA_SC_SB_EEES9_NS_10bfloat16_tESG_Li384ELb0ELb1ELb0ELb1EEENS1_29StaticPersistentTileSchedulerILb0EEEEEEEEEvNT_6ParamsE,@function
        .size           _ZN7cutlass13device_kernelIN5flash11enable_sm90INS1_16FlashAttnFwdSm90INS1_25CollectiveMainloopFwdSm90ILi2EN4cute5tupleIJNS5_1CILi1EEES8_S8_EEENS6_IJNS7_ILi192EEENS7_ILi160EEENS7_ILi64EEEEEELi64ENS_12float_e4m3_tEfNS_4arch4Sm90ELb0ELb0ELb1ELb0ELb1ELb0ELb0ELb1ELb1ELb1ELb0ELb0EEENS1_21CollectiveEpilogueFwdINS6_IJSA_SC_SB_EEES9_NS_10bfloat16_tESG_Li384ELb0ELb1ELb0ELb1EEENS1_29StaticPersistentTileSchedulerILb0EEEEEEEEEvNT_6ParamsE,(.L_x_9 - _ZN7cutlass13device_kernelIN5flash11enable_sm90INS1_16FlashAttnFwdSm90INS1_25CollectiveMainloopFwdSm90ILi2EN4cute5tupleIJNS5_1CILi1EEES8_S8_EEENS6_IJNS7_ILi192EEENS7_ILi160EEENS7_ILi64EEEEEELi64ENS_12float_e4m3_tEfNS_4arch4Sm90ELb0ELb0ELb1ELb0ELb1ELb0ELb0ELb1ELb1ELb1ELb0ELb0EEENS1_21CollectiveEpilogueFwdINS6_IJSA_SC_SB_EEES9_NS_10bfloat16_tESG_Li384ELb0ELb1ELb0ELb1EEENS1_29StaticPersistentTileSchedulerILb0EEEEEEEEEvNT_6ParamsE)
        .other          _ZN7cutlass13device_kernelIN5flash11enable_sm90INS1_16FlashAttnFwdSm90INS1_25CollectiveMainloopFwdSm90ILi2EN4cute5tupleIJNS5_1CILi1EEES8_S8_EEENS6_IJNS7_ILi192EEENS7_ILi160EEENS7_ILi64EEEEEELi64ENS_12float_e4m3_tEfNS_4arch4Sm90ELb0ELb0ELb1ELb0ELb1ELb0ELb0ELb1ELb1ELb1ELb0ELb0EEENS1_21CollectiveEpilogueFwdINS6_IJSA_SC_SB_EEES9_NS_10bfloat16_tESG_Li384ELb0ELb1ELb0ELb1EEENS1_29StaticPersistentTileSchedulerILb0EEEEEEEEEvNT_6ParamsE,@"STO_CUDA_ENTRY STV_DEFAULT"
_ZN7cutlass13device_kernelIN5flash11enable_sm90INS1_16FlashAttnFwdSm90INS1_25CollectiveMainloopFwdSm90ILi2EN4cute5tupleIJNS5_1CILi1EEES8_S8_EEENS6_IJNS7_ILi192EEENS7_ILi160EEENS7_ILi64EEEEEELi64ENS_12float_e4m3_tEfNS_4arch4Sm90ELb0ELb0ELb1ELb0ELb1ELb0ELb0ELb1ELb1ELb1ELb0ELb0EEENS1_21CollectiveEpilogueFwdINS6_IJSA_SC_SB_EEES9_NS_10bfloat16_tESG_Li384ELb0ELb1ELb0ELb1EEENS1_29StaticPersistentTileSchedulerILb0EEEEEEEEEvNT_6ParamsE:
[----:B------:R-:W-:Y:S01]  /*0000*/  LDC R1, c[0x0][0x37c] ;  /* 0x0000df00ff017b82 */ /* 0x000fe20000000800 */
[----:B------:R-:W-:Y:S05]  /*0010*/  EXIT ;  /* 0x000000000000794d */ /* 0x000fea0003800000 */
.L_x_0:
[----:B------:R-:W-:-:S00]  /*0020*/  BRA `(.L_x_0) ;  /* 0xfffffffc00fc7947 */ /* 0x000fc0000383ffff */
[----:B------:R-:W-:-:S00]  /*0030*/  NOP ;  /* 0x0000000000007918 */ /* 0x000fc00000000000 */
        /* <DEDUP_REMOVED lines=12> */
.L_x_9:


//--------------------- .text._ZN7cutlass13device_kernelIN5flash11enable_sm90INS1_16FlashAttnFwdSm90INS1_25CollectiveMainloopFwdSm90ILi2EN4cute5tupleIJNS5_1CILi1EEES8_S8_EEENS6_IJNS7_ILi192EEENS7_ILi160EEENS7_ILi64EEEEEELi64ENS_12float_e4m3_tEfNS_4arch4Sm90ELb0ELb0ELb1ELb1ELb1ELb0ELb0ELb1ELb1ELb1ELb0ELb0EEENS1_21CollectiveEpilogueFwdINS6_IJSA_SC_SB_EEES9_NS_10bfloat16_tESG_Li384ELb1ELb1ELb0ELb1EEENS1_36VarlenDynamicPersistentTileSchedulerILi192ELi160ELi384ELi128ELb0ELb1ELb1ELb0ELb1ELb1EEEEEEEEEvNT_6ParamsE --------------------------
	.section	.text._ZN7cutlass13device_kernelIN5flash11enable_sm90INS1_16FlashAttnFwdSm90INS1_25CollectiveMainloopFwdSm90ILi2EN4cute5tupleIJNS5_1CILi1EEES8_S8_EEENS6_IJNS7_ILi192EEENS7_ILi160EEENS7_ILi64EEEEEELi64ENS_12float_e4m3_tEfNS_4arch4Sm90ELb0ELb0ELb1ELb1ELb1ELb0ELb0ELb1ELb1ELb1ELb0ELb0EEENS1_21CollectiveEpilogueFwdINS6_IJSA_SC_SB_EEES9_NS_10bfloat16_tESG_Li384ELb1ELb1ELb0ELb1EEENS1_36VarlenDynamicPersistentTileSchedulerILi192ELi160ELi384ELi128ELb0ELb1ELb1ELb0ELb1ELb1EEEEEEEEEvNT_6ParamsE,"ax",@progbits
	.align	128
.text._ZN7cutlass13device_kernelIN5flash11enable_sm90INS1_16FlashAttnFwdSm90INS1_25CollectiveMainloopFwdSm90ILi2EN4cute5tupleIJNS5_1CILi1EEES8_S8_EEENS6_IJNS7_ILi192EEENS7_ILi160EEENS7_ILi64EEEEEELi64ENS_12float_e4m3_tEfNS_4arch4Sm90ELb0ELb0ELb1ELb1ELb1ELb0ELb0ELb1ELb1ELb1ELb0ELb0EEENS1_21CollectiveEpilogueFwdINS6_IJSA_SC_SB_EEES9_NS_10bfloat16_tESG_Li384ELb1ELb1ELb0ELb1EEENS1_36VarlenDynamicPersistentTileSchedulerILi192ELi160ELi384ELi128ELb0ELb1ELb1ELb0ELb1ELb1EEEEEEEEEvNT_6ParamsE:
        .type           _ZN7cutlass13device_kernelIN5flash11enable_sm90INS1_16FlashAttnFwdSm90INS1_25CollectiveMainloopFwdSm90ILi2EN4cute5tupleIJNS5_1CILi1EEES8_S8_EEENS6_IJNS7_ILi192EEENS7_ILi160EEENS7_ILi64EEEEEELi64ENS_12float_e4m3_tEfNS_4arch4Sm90ELb0ELb0ELb1ELb1ELb1ELb0ELb0ELb1ELb1ELb1ELb0ELb0EEENS1_21CollectiveEpilogueFwdINS6_IJSA_SC_SB_EEES9_NS_10bfloat16_tESG_Li384ELb1ELb1ELb0ELb1EEENS1_36VarlenDynamicPersistentTileSchedulerILi192ELi160ELi384ELi128ELb0ELb1ELb1ELb0ELb1ELb1EEEEEEEEEvNT_6ParamsE,@function
        .size           _ZN7cutlass13device_kernelIN5flash11enable_sm90INS1_16FlashAttnFwdSm90INS1_25CollectiveMainloopFwdSm90ILi2EN4cute5tupleIJNS5_1CILi1EEES8_S8_EEENS6_IJNS7_ILi192EEENS7_ILi160EEENS7_ILi64EEEEEELi64ENS_12float_e4m3_tEfNS_4arch4Sm90ELb0ELb0ELb1ELb1ELb1ELb0ELb0ELb1ELb1ELb1ELb0ELb0EEENS1_21CollectiveEpilogueFwdINS6_IJSA_SC_SB_EEES9_NS_10bfloat16_tESG_Li384ELb1ELb1ELb0ELb1EEENS1_36VarlenDynamicPersistentTileSchedulerILi192ELi160ELi384ELi128ELb0ELb1ELb1ELb0ELb1ELb1EEEEEEEEEvNT_6ParamsE,(.L_x_10 - _ZN7cutlass13device_kernelIN5flash11enable_sm90INS1_16FlashAttnFwdSm90INS1_25CollectiveMainloopFwdSm90ILi2EN4cute5tupleIJNS5_1CILi1EEES8_S8_EEENS6_IJNS7_ILi192EEENS7_ILi160EEENS7_ILi64EEEEEELi64ENS_12float_e4m3_tEfNS_4arch4Sm90ELb0ELb0ELb1ELb1ELb1ELb0ELb0ELb1ELb1ELb1ELb0ELb0EEENS1_21CollectiveEpilogueFwdINS6_IJSA_SC_SB_EEES9_NS_10bfloat16_tESG_Li384ELb1ELb1ELb0ELb1EEENS1_36VarlenDynamicPersistentTileSchedulerILi192ELi160ELi384ELi128ELb0ELb1ELb1ELb0ELb1ELb1EEEEEEEEEvNT_6ParamsE)
        .other          _ZN7cutlass13device_kernelIN5flash11enable_sm90INS1_16FlashAttnFwdSm90INS1_25CollectiveMainloopFwdSm90ILi2EN4cute5tupleIJNS5_1CILi1EEES8_S8_EEENS6_IJNS7_ILi192EEENS7_ILi160EEENS7_ILi64EEEEEELi64ENS_12float_e4m3_tEfNS_4arch4Sm90ELb0ELb0ELb1ELb1ELb1ELb0ELb0ELb1ELb1ELb1ELb0ELb0EEENS1_21CollectiveEpilogueFwdINS6_IJSA_SC_SB_EEES9_NS_10bfloat16_tESG_Li384ELb1ELb1ELb0ELb1EEENS1_36VarlenDynamicPersistentTileSchedulerILi192ELi160ELi384ELi128ELb0ELb1ELb1ELb0ELb1ELb1EEEEEEEEEvNT_6ParamsE,@"STO_CUDA_ENTRY STV_DEFAULT"
_ZN7cutlass13device_kernelIN5flash11enable_sm90INS1_16FlashAttnFwdSm90INS1_25CollectiveMainloopFwdSm90ILi2EN4cute5tupleIJNS5_1CILi1EEES8_S8_EEENS6_IJNS7_ILi192EEENS7_ILi160EEENS7_ILi64EEEEEELi64ENS_12float_e4m3_tEfNS_4arch4Sm90ELb0ELb0ELb1ELb1ELb1ELb0ELb0ELb1ELb1ELb1ELb0ELb0EEENS1_21CollectiveEpilogueFwdINS6_IJSA_SC_SB_EEES9_NS_10bfloat16_tESG_Li384ELb1ELb1ELb0ELb1EEENS1_36VarlenDynamicPersistentTileSchedulerILi192ELi160ELi384ELi128ELb0ELb1ELb1ELb0ELb1ELb1EEEEEEEEEvNT_6ParamsE:
[----:B------:R-:W-:Y:S01]  /*0000*/  LDC R1, c[0x0][0x37c] ;  /* 0x0000df00ff017b82 */ /* 0x000fe20000000800 */
[----:B------:R-:W-:Y:S05]  /*0010*/  EXIT ;  /* 0x000000000000794d */ /* 0x000fea0003800000 */
.L_x_1:
        /* <DEDUP_REMOVED lines=14> */
.L_x_10:


//--------------------- .text._ZN7cutlass13device_kernelIN5flash11enable_sm90INS1_16FlashAttnFwdSm90INS1_25CollectiveMainloopFwdSm90ILi2EN4cute5tupleIJNS5_1CILi1EEES8_S8_EEENS6_IJNS7_ILi192EEENS7_ILi160EEENS7_ILi64EEEEEELi64ENS_12float_e4m3_tEfNS_4arch4Sm90ELb0ELb0ELb1ELb1ELb1ELb1ELb0ELb1ELb1ELb1ELb0ELb0EEENS1_21CollectiveEpilogueFwdINS6_IJSA_SC_SB_EEES9_NS_10bfloat16_tESG_Li384ELb1ELb1ELb0ELb1EEENS1_36VarlenDynamicPersistentTileSchedulerILi192ELi160ELi384ELi128ELb0ELb1ELb1ELb0ELb1ELb1EEEEEEEEEvNT_6ParamsE --------------------------
	.section	.text._ZN7cutlass13device_kernelIN5flash11enable_sm90INS1_16FlashAttnFwdSm90INS1_25CollectiveMainloopFwdSm90ILi2EN4cute5tupleIJNS5_1CILi1EEES8_S8_EEENS6_IJNS7_ILi192EEENS7_ILi160EEENS7_ILi64EEEEEELi64ENS_12float_e4m3_tEfNS_4arch4Sm90ELb0ELb0ELb1ELb1ELb1ELb1ELb0ELb1ELb1ELb1ELb0ELb0EEENS1_21CollectiveEpilogueFwdINS6_IJSA_SC_SB_EEES9_NS_10bfloat16_tESG_Li384ELb1ELb1ELb0ELb1EEENS1_36VarlenDynamicPersistentTileSchedulerILi192ELi160ELi384ELi128ELb0ELb1ELb1ELb0ELb1ELb1EEEEEEEEEvNT_6ParamsE,"ax",@progbits
	.align	128
.text._ZN7cutlass13device_kernelIN5flash11enable_sm90INS1_16FlashAttnFwdSm90INS1_25CollectiveMainloopFwdSm90ILi2EN4cute5tupleIJNS5_1CILi1EEES8_S8_EEENS6_IJNS7_ILi192EEENS7_ILi160EEENS7_ILi64EEEEEELi64ENS_12float_e4m3_tEfNS_4arch4Sm90ELb0ELb0ELb1ELb1ELb1ELb1ELb0ELb1ELb1ELb1ELb0ELb0EEENS1_21CollectiveEpilogueFwdINS6_IJSA_SC_SB_EEES9_NS_10bfloat16_tESG_Li384ELb1ELb1ELb0ELb1EEENS1_36VarlenDynamicPersistentTileSchedulerILi192ELi160ELi384ELi128ELb0ELb1ELb1ELb0ELb1ELb1EEEEEEEEEvNT_6ParamsE:
        .type           _ZN7cutlass13device_kernelIN5flash11enable_sm90INS1_16FlashAttnFwdSm90INS1_25CollectiveMainloopFwdSm90ILi2EN4cute5tupleIJNS5_1CILi1EEES8_S8_EEENS6_IJNS7_ILi192EEENS7_ILi160EEENS7_ILi64EEEEEELi64ENS_12float_e4m3_tEfNS_4arch4Sm90ELb0ELb0ELb1ELb1ELb1ELb1ELb0ELb1ELb1ELb1ELb0ELb0EEENS1_21CollectiveEpilogueFwdINS6_IJSA_SC_SB_EEES9_NS_10bfloat16_tESG_Li384ELb1ELb1ELb0ELb1EEENS1_36VarlenDynamicPersistentTileSchedulerILi192ELi160ELi384ELi128ELb0ELb1ELb1ELb0ELb1ELb1EEEEEEEEEvNT_6ParamsE,@function
        .size           _ZN7cutlass13device_kernelIN5flash11enable_sm90INS1_16FlashAttnFwdSm90INS1_25CollectiveMainloopFwdSm90ILi2EN4cute5tupleIJNS5_1CILi1EEES8_S8_EEENS6_IJNS7_ILi192EEENS7_ILi160EEENS7_ILi64EEEEEELi64ENS_12float_e4m3_tEfNS_4arch4Sm90ELb0ELb0ELb1ELb1ELb1ELb1ELb0ELb1ELb1ELb1ELb0ELb0EEENS1_21CollectiveEpilogueFwdINS6_IJSA_SC_SB_EEES9_NS_10bfloat16_tESG_Li384ELb1ELb1ELb0ELb1EEENS1_36VarlenDynamicPersistentTileSchedulerILi192ELi160ELi384ELi128ELb0ELb1ELb1ELb0ELb1ELb1EEEEEEEEEvNT_6ParamsE,(.L_x_11 - _ZN7cutlass13device_kernelIN5flash11enable_sm90INS1_16FlashAttnFwdSm90INS1_25CollectiveMainloopFwdSm90ILi2EN4cute5tupleIJNS5_1CILi1EEES8_S8_EEENS6_IJNS7_ILi192EEENS7_ILi160EEENS7_ILi64EEEEEELi64ENS_12float_e4m3_tEfNS_4arch4Sm90ELb0ELb0ELb1ELb1ELb1ELb1ELb0ELb1ELb1ELb1ELb0ELb0EEENS1_21CollectiveEpilogueFwdINS6_IJSA_SC_SB_EEES9_NS_10bfloat16_tESG_Li384ELb1ELb1ELb0ELb1EEENS1_36VarlenDynamicPersistentTileSchedulerILi192ELi160ELi384ELi128ELb0ELb1ELb1ELb0ELb1ELb1EEEEEEEEEvNT_6ParamsE)
        .other          _ZN7cutlass13device_kernelIN5flash11enable_sm90INS1_16FlashAttnFwdSm90INS1_25CollectiveMainloopFwdSm90ILi2EN4cute5tupleIJNS5_1CILi1EEES8_S8_EEENS6_IJNS7_ILi192EEENS7_ILi160EEENS7_ILi64EEEEEELi64ENS_12float_e4m3_tEfNS_4arch4Sm90ELb0ELb0ELb1ELb1ELb1ELb1ELb0ELb1ELb1ELb1ELb0ELb0EEENS1_21CollectiveEpilogueFwdINS6_IJSA_SC_SB_EEES9_NS_10bfloat16_tESG_Li384ELb1ELb1ELb0ELb1EEENS1_36VarlenDynamicPersistentTileSchedulerILi192ELi160ELi384ELi128ELb0ELb1ELb1ELb0ELb1ELb1EEEEEEEEEvNT_6ParamsE,@"STO_CUDA_ENTRY STV_DEFAULT"
_ZN7cutlass13device_kernelIN5flash11enable_sm90INS1_16FlashAttnFwdSm90INS1_25CollectiveMainloopFwdSm90ILi2EN4cute5tupleIJNS5_1CILi1EEES8_S8_EEENS6_IJNS7_ILi192EEENS7_ILi160EEENS7_ILi64EEEEEELi64ENS_12float_e4m3_tEfNS_4arch4Sm90ELb0ELb0ELb1ELb1ELb1ELb1ELb0ELb1ELb1ELb1ELb0ELb0EEENS1_21CollectiveEpilogueFwdINS6_IJSA_SC_SB_EEES9_NS_10bfloat16_tESG_Li384ELb1ELb1ELb0ELb1EEENS1_36VarlenDynamicPersistentTileSchedulerILi192ELi160ELi384ELi128ELb0ELb1ELb1ELb0ELb1ELb1EEEEEEEEEvNT_6ParamsE:
[----:B------:R-:W-:Y:S01]  /*0000*/  LDC R1, c[0x0][0x37c] ;  /* 0x0000df00ff017b82 */ /* 0x000fe20000000800 */
[----:B------:R-:W-:Y:S05]  /*0010*/  EXIT ;  /* 0x000000000000794d */ /* 0x000fea0003800000 */
.L_x_2:
        /* <DEDUP_REMOVED lines=14> */
.L_x_11:


//--------------------- .text._ZN7cutlass13device_kernelIN5flash11enable_sm90INS1_16FlashAttnFwdSm90INS1_25CollectiveMainloopFwdSm90ILi2EN4cute5tupleIJNS5_1CILi1EEES8_S8_EEENS6_IJNS7_ILi192EEENS7_ILi160EEENS7_ILi64EEEEEELi64ENS_12float_e4m3_tEfNS_4arch4Sm90ELb0ELb1ELb1ELb0ELb1ELb0ELb0ELb1ELb1ELb1ELb0ELb0EEENS1_21CollectiveEpilogueFwdINS6_IJSA_SC_SB_EEES9_NS_10bfloat16_tESG_Li384ELb0ELb1ELb0ELb1EEENS1_30DynamicPersistentTileSchedulerILi384ELi128ELb0ELb1ELb1EEEEEEEEEvNT_6ParamsE --------------------------
	.section	.text._ZN7cutlass13device_kernelIN5flash11enable_sm90INS1_16FlashAttnFwdSm90INS1_25CollectiveMainloopFwdSm90ILi2EN4cute5tupleIJNS5_1CILi1EEES8_S8_EEENS6_IJNS7_ILi192EEENS7_ILi160EEENS7_ILi64EEEEEELi64ENS_12float_e4m3_tEfNS_4arch4Sm90ELb0ELb1ELb1ELb0ELb1ELb0ELb0ELb1ELb1ELb1ELb0ELb0EEENS1_21CollectiveEpilogueFwdINS6_IJSA_SC_SB_EEES9_NS_10bfloat16_tESG_Li384ELb0ELb1ELb0ELb1EEENS1_30DynamicPersistentTileSchedulerILi384ELi128ELb0ELb1ELb1EEEEEEEEEvNT_6ParamsE,"ax",@progbits
	.align	128
.text._ZN7cutlass13device_kernelIN5flash11enable_sm90INS1_16FlashAttnFwdSm90INS1_25CollectiveMainloopFwdSm90ILi2EN4cute5tupleIJNS5_1CILi1EEES8_S8_EEENS6_IJNS7_ILi192EEENS7_ILi160EEENS7_ILi64EEEEEELi64ENS_12float_e4m3_tEfNS_4arch4Sm90ELb0ELb1ELb1ELb0ELb1ELb0ELb0ELb1ELb1ELb1ELb0ELb0EEENS1_21CollectiveEpilogueFwdINS6_IJSA_SC_SB_EEES9_NS_10bfloat16_tESG_Li384ELb0ELb1ELb0ELb1EEENS1_30DynamicPersistentTileSchedulerILi384ELi128ELb0ELb1ELb1EEEEEEEEEvNT_6ParamsE:
        .type           _ZN7cutlass13device_kernelIN5flash11enable_sm90INS1_16FlashAttnFwdSm90INS1_25CollectiveMainloopFwdSm90ILi2EN4cute5tupleIJNS5_1CILi1EEES8_S8_EEENS6_IJNS7_ILi192EEENS7_ILi160EEENS7_ILi64EEEEEELi64ENS_12float_e4m3_tEfNS_4arch4Sm90ELb0ELb1ELb1ELb0ELb1ELb0ELb0ELb1ELb1ELb1ELb0ELb0EEENS1_21CollectiveEpilogueFwdINS6_IJSA_SC_SB_EEES9_NS_10bfloat16_tESG_Li384ELb0ELb1ELb0ELb1EEENS1_30DynamicPersistentTileSchedulerILi384ELi128ELb0ELb1ELb1EEEEEEEEEvNT_6ParamsE,@function
        .size           _ZN7cutlass13device_kernelIN5flash11enable_sm90INS1_16FlashAttnFwdSm90INS1_25CollectiveMainloopFwdSm90ILi2EN4cute5tupleIJNS5_1CILi1EEES8_S8_EEENS6_IJNS7_ILi192EEENS7_ILi160EEENS7_ILi64EEEEEELi64ENS_12float_e4m3_tEfNS_4arch4Sm90ELb0ELb1ELb1ELb0ELb1ELb0ELb0ELb1ELb1ELb1ELb0ELb0EEENS1_21CollectiveEpilogueFwdINS6_IJSA_SC_SB_EEES9_NS_10bfloat16_tESG_Li384ELb0ELb1ELb0ELb1EEENS1_30DynamicPersistentTileSchedulerILi384ELi128ELb0ELb1ELb1EEEEEEEEEvNT_6ParamsE,(.L_x_12 - _ZN7cutlass13device_kernelIN5flash11enable_sm90INS1_16FlashAttnFwdSm90INS1_25CollectiveMainloopFwdSm90ILi2EN4cute5tupleIJNS5_1CILi1EEES8_S8_EEENS6_IJNS7_ILi192EEENS7_ILi160EEENS7_ILi64EEEEEELi64ENS_12float_e4m3_tEfNS_4arch4Sm90ELb0ELb1ELb1ELb0ELb1ELb0ELb0ELb1ELb1ELb1ELb0ELb0EEENS1_21CollectiveEpilogueFwdINS6_IJSA_SC_SB_EEES9_NS_10bfloat16_tESG_Li384ELb0ELb1ELb0ELb1EEENS1_30DynamicPersistentTileSchedulerILi384ELi128ELb0ELb1ELb1EEEEEEEEEvNT_6ParamsE)
        .other          _ZN7cutlass13device_kernelIN5flash11enable_sm90INS1_16FlashAttnFwdSm90INS1_25CollectiveMainloopFwdSm90ILi2EN4cute5tupleIJNS5_1CILi1EEES8_S8_EEENS6_IJNS7_ILi192EEENS7_ILi160EEENS7_ILi64EEEEEELi64ENS_12float_e4m3_tEfNS_4arch4Sm90ELb0ELb1ELb1ELb0ELb1ELb0ELb0ELb1ELb1ELb1ELb0ELb0EEENS1_21CollectiveEpilogueFwdINS6_IJSA_SC_SB_EEES9_NS_10bfloat16_tESG_Li384ELb0ELb1ELb0ELb1EEENS1_30DynamicPersistentTileSchedulerILi384ELi128ELb0ELb1ELb1EEEEEEEEEvNT_6ParamsE,@"STO_CUDA_ENTRY STV_DEFAULT"
_ZN7cutlass13device_kernelIN5flash11enable_sm90INS1_16FlashAttnFwdSm90INS1_25CollectiveMainloopFwdSm90ILi2EN4cute5tupleIJNS5_1CILi1EEES8_S8_EEENS6_IJNS7_ILi192EEENS7_ILi160EEENS7_ILi64EEEEEELi64ENS_12float_e4m3_tEfNS_4arch4Sm90ELb0ELb1ELb1ELb0ELb1ELb0ELb0ELb1ELb1ELb1ELb0ELb0EEENS1_21CollectiveEpilogueFwdINS6_IJSA_SC_SB_EEES9_NS_10bfloat16_tESG_Li384ELb0ELb1ELb0ELb1EEENS1_30DynamicPersistentTileSchedulerILi384ELi128ELb0ELb1ELb1EEEEEEEEEvNT_6ParamsE:
[----:B------:R-:W-:Y:S01]  /*0000*/  LDC R1, c[0x0][0x37c] ;  /* 0x0000df00ff017b82 */ /* 0x000fe20000000800 */
[----:B------:R-:W-:Y:S05]  /*0010*/  EXIT ;  /* 0x000000000000794d */ /* 0x000fea0003800000 */
.L_x_3:
        /* <DEDUP_REMOVED lines=14> */
.L_x_12:


//--------------------- .text._ZN7cutlass13device_kernelIN5flash11enable_sm90INS1_16FlashAttnFwdSm90INS1_25CollectiveMainloopFwdSm90ILi2EN4cute5tupleIJNS5_1CILi1EEES8_S8_EEENS6_IJNS7_ILi192EEENS7_ILi160EEENS7_ILi64EEEEEELi64ENS_12float_e4m3_tEfNS_4arch4Sm90ELb0ELb1ELb1ELb1ELb1ELb0ELb0ELb1ELb1ELb1ELb0ELb0EEENS1_21CollectiveEpilogueFwdINS6_IJSA_SC_SB_EEES9_NS_10bfloat16_tESG_Li384ELb1ELb1ELb0ELb1EEENS1_36VarlenDynamicPersistentTileSchedulerILi192ELi160ELi384ELi128ELb0ELb1ELb1ELb1ELb0ELb1EEEEEEEEEvNT_6ParamsE --------------------------
	.section	.text._ZN7cutlass13device_kernelIN5flash11enable_sm90INS1_16FlashAttnFwdSm90INS1_25CollectiveMainloopFwdSm90ILi2EN4cute5tupleIJNS5_1CILi1EEES8_S8_EEENS6_IJNS7_ILi192EEENS7_ILi160EEENS7_ILi64EEEEEELi64ENS_12float_e4m3_tEfNS_4arch4Sm90ELb0ELb1ELb1ELb1ELb1ELb0ELb0ELb1ELb1ELb1ELb0ELb0EEENS1_21CollectiveEpilogueFwdINS6_IJSA_SC_SB_EEES9_NS_10bfloat16_tESG_Li384ELb1ELb1ELb0ELb1EEENS1_36VarlenDynamicPersistentTileSchedulerILi192ELi160ELi384ELi128ELb0ELb1ELb1ELb1ELb0ELb1EEEEEEEEEvNT_6ParamsE,"ax",@progbits
	.align	128
.text._ZN7cutlass13device_kernelIN5flash11enable_sm90INS1_16FlashAttnFwdSm90INS1_25CollectiveMainloopFwdSm90ILi2EN4cute5tupleIJNS5_1CILi1EEES8_S8_EEENS6_IJNS7_ILi192EEENS7_ILi160EEENS7_ILi64EEEEEELi64ENS_12float_e4m3_tEfNS_4arch4Sm90ELb0ELb1ELb1ELb1ELb1ELb0ELb0ELb1ELb1ELb1ELb0ELb0EEENS1_21CollectiveEpilogueFwdINS6_IJSA_SC_SB_EEES9_NS_10bfloat16_tESG_Li384ELb1ELb1ELb0ELb1EEENS1_36VarlenDynamicPersistentTileSchedulerILi192ELi160ELi384ELi128ELb0ELb1ELb1ELb1ELb0ELb1EEEEEEEEEvNT_6ParamsE:
        .type           _ZN7cutlass13device_kernelIN5flash11enable_sm90INS1_16FlashAttnFwdSm90INS1_25CollectiveMainloopFwdSm90ILi2EN4cute5tupleIJNS5_1CILi1EEES8_S8_EEENS6_IJNS7_ILi192EEENS7_ILi160EEENS7_ILi64EEEEEELi64ENS_12float_e4m3_tEfNS_4arch4Sm90ELb0ELb1ELb1ELb1ELb1ELb0ELb0ELb1ELb1ELb1ELb0ELb0EEENS1_21CollectiveEpilogueFwdINS6_IJSA_SC_SB_EEES9_NS_10bfloat16_tESG_Li384ELb1ELb1ELb0ELb1EEENS1_36VarlenDynamicPersistentTileSchedulerILi192ELi160ELi384ELi128ELb0ELb1ELb1ELb1ELb0ELb1EEEEEEEEEvNT_6ParamsE,@function
        .size           _ZN7cutlass13device_kernelIN5flash11enable_sm90INS1_16FlashAttnFwdSm90INS1_25CollectiveMainloopFwdSm90ILi2EN4cute5tupleIJNS5_1CILi1EEES8_S8_EEENS6_IJNS7_ILi192EEENS7_ILi160EEENS7_ILi64EEEEEELi64ENS_12float_e4m3_tEfNS_4arch4Sm90ELb0ELb1ELb1ELb1ELb1ELb0ELb0ELb1ELb1ELb1ELb0ELb0EEENS1_21CollectiveEpilogueFwdINS6_IJSA_SC_SB_EEES9_NS_10bfloat16_tESG_Li384ELb1ELb1ELb0ELb1EEENS1_36VarlenDynamicPersistentTileSchedulerILi192ELi160ELi384ELi128ELb0ELb1ELb1ELb1ELb0ELb1EEEEEEEEEvNT_6ParamsE,(.L_x_13 - _ZN7cutlass13device_kernelIN5flash11enable_sm90INS1_16FlashAttnFwdSm90INS1_25CollectiveMainloopFwdSm90ILi2EN4cute5tupleIJNS5_1CILi1EEES8_S8_EEENS6_IJNS7_ILi192EEENS7_ILi160EEENS7_ILi64EEEEEELi64ENS_12float_e4m3_tEfNS_4arch4Sm90ELb0ELb1ELb1ELb1ELb1ELb0ELb0ELb1ELb1ELb1ELb0ELb0EEENS1_21CollectiveEpilogueFwdINS6_IJSA_SC_SB_EEES9_NS_10bfloat16_tESG_Li384ELb1ELb1ELb0ELb1EEENS1_36VarlenDynamicPersistentTileSchedulerILi192ELi160ELi384ELi128ELb0ELb1ELb1ELb1ELb0ELb1EEEEEEEEEvNT_6ParamsE)
        .other          _ZN7cutlass13device_kernelIN5flash11enable_sm90INS1_16FlashAttnFwdSm90INS1_25CollectiveMainloopFwdSm90ILi2EN4cute5tupleIJNS5_1CILi1EEES8_S8_EEENS6_IJNS7_ILi192EEENS7_ILi160EEENS7_ILi64EEEEEELi64ENS_12float_e4m3_tEfNS_4arch4Sm90ELb0ELb1ELb1ELb1ELb1ELb0ELb0ELb1ELb1ELb1ELb0ELb0EEENS1_21CollectiveEpilogueFwdINS6_IJSA_SC_SB_EEES9_NS_10bfloat16_tESG_Li384ELb1ELb1ELb0ELb1EEENS1_36VarlenDynamicPersistentTileSchedulerILi192ELi160ELi384ELi128ELb0ELb1ELb1ELb1ELb0ELb1EEEEEEEEEvNT_6ParamsE,@"STO_CUDA_ENTRY STV_DEFAULT"
_ZN7cutlass13device_kernelIN5flash11enable_sm90INS1_16FlashAttnFwdSm90INS1_25CollectiveMainloopFwdSm90ILi2EN4cute5tupleIJNS5_1CILi1EEES8_S8_EEENS6_IJNS7_ILi192EEENS7_ILi160EEENS7_ILi64EEEEEELi64ENS_12float_e4m3_tEfNS_4arch4Sm90ELb0ELb1ELb1ELb1ELb1ELb0ELb0ELb1ELb1ELb1ELb0ELb0EEENS1_21CollectiveEpilogueFwdINS6_IJSA_SC_SB_EEES9_NS_10bfloat16_tESG_Li384ELb1ELb1ELb0ELb1EEENS1_36VarlenDynamicPersistentTileSchedulerILi192ELi160ELi384ELi128ELb0ELb1ELb1ELb1ELb0ELb1EEEEEEEEEvNT_6ParamsE:
[----:B------:R-:W-:Y:S01]  /*0000*/  LDC R1, c[0x0][0x37c] ;  /* 0x0000df00ff017b82 */ /* 0x000fe20000000800 */
[----:B------:R-:W-:Y:S05]  /*0010*/  EXIT ;  /* 0x000000000000794d */ /* 0x000fea0003800000 */
.L_x_4:
        /* <DEDUP_REMOVED lines=14> */
.L_x_13:


//--------------------- .text._ZN7cutlass13device_kernelIN5flash11enable_sm90INS1_16FlashAttnFwdSm90INS1_25CollectiveMainloopFwdSm90ILi2EN4cute5tupleIJNS5_1CILi1EEES8_S8_EEENS6_IJNS7_ILi192EEENS7_ILi160EEENS7_ILi64EEEEEELi64ENS_12float_e4m3_tEfNS_4arch4Sm90ELb0ELb1ELb1ELb1ELb1ELb1ELb0ELb1ELb1ELb1ELb0ELb0EEENS1_21CollectiveEpilogueFwdINS6_IJSA_SC_SB_EEES9_NS_10bfloat16_tESG_Li384ELb1ELb1ELb0ELb1EEENS1_36VarlenDynamicPersistentTileSchedulerILi192ELi160ELi384ELi128ELb0ELb1ELb1ELb1ELb0ELb1EEEEEEEEEvNT_6ParamsE --------------------------
	.section	.text._ZN7cutlass13device_kernelIN5flash11enable_sm90INS1_16FlashAttnFwdSm90INS1_25CollectiveMainloopFwdSm90ILi2EN4cute5tupleIJNS5_1CILi1EEES8_S8_EEENS6_IJNS7_ILi192EEENS7_ILi160EEENS7_ILi64EEEEEELi64ENS_12float_e4m3_tEfNS_4arch4Sm90ELb0ELb1ELb1ELb1ELb1ELb1ELb0ELb1ELb1ELb1ELb0ELb0EEENS1_21CollectiveEpilogueFwdINS6_IJSA_SC_SB_EEES9_NS_10bfloat16_tESG_Li384ELb1ELb1ELb0ELb1EEENS1_36VarlenDynamicPersistentTileSchedulerILi192ELi160ELi384ELi128ELb0ELb1ELb1ELb1ELb0ELb1EEEEEEEEEvNT_6ParamsE,"ax",@progbits
	.align	128
.text._ZN7cutlass13device_kernelIN5flash11enable_sm90INS1_16FlashAttnFwdSm90INS1_25CollectiveMainloopFwdSm90ILi2EN4cute5tupleIJNS5_1CILi1EEES8_S8_EEENS6_IJNS7_ILi192EEENS7_ILi160EEENS7_ILi64EEEEEELi64ENS_12float_e4m3_tEfNS_4arch4Sm90ELb0ELb1ELb1ELb1ELb1ELb1ELb0ELb1ELb1ELb1ELb0ELb0EEENS1_21CollectiveEpilogueFwdINS6_IJSA_SC_SB_EEES9_NS_10bfloat16_tESG_Li384ELb1ELb1ELb0ELb1EEENS1_36VarlenDynamicPersistentTileSchedulerILi192ELi160ELi384ELi128ELb0ELb1ELb1ELb1ELb0ELb1EEEEEEEEEvNT_6ParamsE:
        .type           _ZN7cutlass13device_kernelIN5flash11enable_sm90INS1_16FlashAttnFwdSm90INS1_25CollectiveMainloopFwdSm90ILi2EN4cute5tupleIJNS5_1CILi1EEES8_S8_EEENS6_IJNS7_ILi192EEENS7_ILi160EEENS7_ILi64EEEEEELi64ENS_12float_e4m3_tEfNS_4arch4Sm90ELb0ELb1ELb1ELb1ELb1ELb1ELb0ELb1ELb1ELb1ELb0ELb0EEENS1_21CollectiveEpilogueFwdINS6_IJSA_SC_SB_EEES9_NS_10bfloat16_tESG_Li384ELb1ELb1ELb0ELb1EEENS1_36VarlenDynamicPersistentTileSchedulerILi192ELi160ELi384ELi128ELb0ELb1ELb1ELb1ELb0ELb1EEEEEEEEEvNT_6ParamsE,@function
        .size           _ZN7cutlass13device_kernelIN5flash11enable_sm90INS1_16FlashAttnFwdSm90INS1_25CollectiveMainloopFwdSm90ILi2EN4cute5tupleIJNS5_1CILi1EEES8_S8_EEENS6_IJNS7_ILi192EEENS7_ILi160EEENS7_ILi64EEEEEELi64ENS_12float_e4m3_tEfNS_4arch4Sm90ELb0ELb1ELb1ELb1ELb1ELb1ELb0ELb1ELb1ELb1ELb0ELb0EEENS1_21CollectiveEpilogueFwdINS6_IJSA_SC_SB_EEES9_NS_10bfloat16_tESG_Li384ELb1ELb1ELb0ELb1EEENS1_36VarlenDynamicPersistentTileSchedulerILi192ELi160ELi384ELi128ELb0ELb1ELb1ELb1ELb0ELb1EEEEEEEEEvNT_6ParamsE,(.L_x_14 - _ZN7cutlass13device_kernelIN5flash11enable_sm90INS1_16FlashAttnFwdSm90INS1_25CollectiveMainloopFwdSm90ILi2EN4cute5tupleIJNS5_1CILi1EEES8_S8_EEENS6_IJNS7_ILi192EEENS7_ILi160EEENS7_ILi64EEEEEELi64ENS_12float_e4m3_tEfNS_4arch4Sm90ELb0ELb1ELb1ELb1ELb1ELb1ELb0ELb1ELb1ELb1ELb0ELb0EEENS1_21CollectiveEpilogueFwdINS6_IJSA_SC_SB_EEES9_NS_10bfloat16_tESG_Li384ELb1ELb1ELb0ELb1EEENS1_36VarlenDynamicPersistentTileSchedulerILi192ELi160ELi384ELi128ELb0ELb1ELb1ELb1ELb0ELb1EEEEEEEEEvNT_6ParamsE)
        .other          _ZN7cutlass13device_kernelIN5flash11enable_sm90INS1_16FlashAttnFwdSm90INS1_25CollectiveMainloopFwdSm90ILi2EN4cute5tupleIJNS5_1CILi1EEES8_S8_EEENS6_IJNS7_ILi192EEENS7_ILi160EEENS7_ILi64EEEEEELi64ENS_12float_e4m3_tEfNS_4arch4Sm90ELb0ELb1ELb1ELb1ELb1ELb1ELb0ELb1ELb1ELb1ELb0ELb0EEENS1_21CollectiveEpilogueFwdINS6_IJSA_SC_SB_EEES9_NS_10bfloat16_tESG_Li384ELb1ELb1ELb0ELb1EEENS1_36VarlenDynamicPersistentTileSchedulerILi192ELi160ELi384ELi128ELb0ELb1ELb1ELb1ELb0ELb1EEEEEEEEEvNT_6ParamsE,@"STO_CUDA_ENTRY STV_DEFAULT"
_ZN7cutlass13device_kernelIN5flash11enable_sm90INS1_16FlashAttnFwdSm90INS1_25CollectiveMainloopFwdSm90ILi2EN4cute5tupleIJNS5_1CILi1EEES8_S8_EEENS6_IJNS7_ILi192EEENS7_ILi160EEENS7_ILi64EEEEEELi64ENS_12float_e4m3_tEfNS_4arch4Sm90ELb0ELb1ELb1ELb1ELb1ELb1ELb0ELb1ELb1ELb1ELb0ELb0EEENS1_21CollectiveEpilogueFwdINS6_IJSA_SC_SB_EEES9_NS_10bfloat16_tESG_Li384ELb1ELb1ELb0ELb1EEENS1_36VarlenDynamicPersistentTileSchedulerILi192ELi160ELi384ELi128ELb0ELb1ELb1ELb1ELb0ELb1EEEEEEEEEvNT_6ParamsE:
[----:B------:R-:W-:Y:S01]  /*0000*/  LDC R1, c[0x0][0x37c] ;  /* 0x0000df00ff017b82 */ /* 0x000fe20000000800 */
[----:B------:R-:W-:Y:S05]  /*0010*/  EXIT ;  /* 0x000000000000794d */ /* 0x000fea0003800000 */
.L_x_5:
        /* <DEDUP_REMOVED lines=14> */
.L_x_14:


//--------------------- .text._ZN7cutlass13device_kernelIN5flash11enable_sm90INS1_16FlashAttnFwdSm90INS1_25CollectiveMainloopFwdSm90ILi2EN4cute5tupleIJNS5_1CILi1EEES8_S8_EEENS6_IJNS7_ILi192EEENS7_ILi160EEENS7_ILi64EEEEEELi64ENS_12float_e4m3_tEfNS_4arch4Sm90ELb1ELb0ELb1ELb0ELb1ELb0ELb0ELb1ELb1ELb1ELb0ELb0EEENS1_21CollectiveEpilogueFwdINS6_IJSA_SC_SB_EEES9_NS_10bfloat16_tESG_Li384ELb0ELb1ELb0ELb1EEENS1_30DynamicPersistentTileSchedulerILi384ELi128ELb0ELb1ELb1EEEEEEEEEvNT_6ParamsE --------------------------
	.section	.text._ZN7cutlass13device_kernelIN5flash11enable_sm90INS1_16FlashAttnFwdSm90INS1_25CollectiveMainloopFwdSm90ILi2EN4cute5tupleIJNS5_1CILi1EEES8_S8_EEENS6_IJNS7_ILi192EEENS7_ILi160EEENS7_ILi64EEEEEELi64ENS_12float_e4m3_tEfNS_4arch4Sm90ELb1ELb0ELb1ELb0ELb1ELb0ELb0ELb1ELb1ELb1ELb0ELb0EEENS1_21CollectiveEpilogueFwdINS6_IJSA_SC_SB_EEES9_NS_10bfloat16_tESG_Li384ELb0ELb1ELb0ELb1EEENS1_30DynamicPersistentTileSchedulerILi384ELi128ELb0ELb1ELb1EEEEEEEEEvNT_6ParamsE,"ax",@progbits
	.align	128
.text._ZN7cutlass13device_kernelIN5flash11enable_sm90INS1_16FlashAttnFwdSm90INS1_25CollectiveMainloopFwdSm90ILi2EN4cute5tupleIJNS5_1CILi1EEES8_S8_EEENS6_IJNS7_ILi192EEENS7_ILi160EEENS7_ILi64EEEEEELi64ENS_12float_e4m3_tEfNS_4arch4Sm90ELb1ELb0ELb1ELb0ELb1ELb0ELb0ELb1ELb1ELb1ELb0ELb0EEENS1_21CollectiveEpilogueFwdINS6_IJSA_SC_SB_EEES9_NS_10bfloat16_tESG_Li384ELb0ELb1ELb0ELb1EEENS1_30DynamicPersistentTileSchedulerILi384ELi128ELb0ELb1ELb1EEEEEEEEEvNT_6ParamsE:
        .type           _ZN7cutlass13device_kernelIN5flash11enable_sm90INS1_16FlashAttnFwdSm90INS1_25CollectiveMainloopFwdSm90ILi2EN4cute5tupleIJNS5_1CILi1EEES8_S8_EEENS6_IJNS7_ILi192EEENS7_ILi160EEENS7_ILi64EEEEEELi64ENS_12float_e4m3_tEfNS_4arch4Sm90ELb1ELb0ELb1ELb0ELb1ELb0ELb0ELb1ELb1ELb1ELb0ELb0EEENS1_21CollectiveEpilogueFwdINS6_IJSA_SC_SB_EEES9_NS_10bfloat16_tESG_Li384ELb0ELb1ELb0ELb1EEENS1_30DynamicPersistentTileSchedulerILi384ELi128ELb0ELb1ELb1EEEEEEEEEvNT_6ParamsE,@function
        .size           _ZN7cutlass13device_kernelIN5flash11enable_sm90INS1_16FlashAttnFwdSm90INS1_25CollectiveMainloopFwdSm90ILi2EN4cute5tupleIJNS5_1CILi1EEES8_S8_EEENS6_IJNS7_ILi192EEENS7_ILi160EEENS7_ILi64EEEEEELi64ENS_12float_e4m3_tEfNS_4arch4Sm90ELb1ELb0ELb1ELb0ELb1ELb0ELb0ELb1ELb1ELb1ELb0ELb0EEENS1_21CollectiveEpilogueFwdINS6_IJSA_SC_SB_EEES9_NS_10bfloat16_tESG_Li384ELb0ELb1ELb0ELb1EEENS1_30DynamicPersistentTileSchedulerILi384ELi128ELb0ELb1ELb1EEEEEEEEEvNT_6ParamsE,(.L_x_15 - _ZN7cutlass13device_kernelIN5flash11enable_sm90INS1_16FlashAttnFwdSm90INS1_25CollectiveMainloopFwdSm90ILi2EN4cute5tupleIJNS5_1CILi1EEES8_S8_EEENS6_IJNS7_ILi192EEENS7_ILi160EEENS7_ILi64EEEEEELi64ENS_12float_e4m3_tEfNS_4arch4Sm90ELb1ELb0ELb1ELb0ELb1ELb0ELb0ELb1ELb1ELb1ELb0ELb0EEENS1_21CollectiveEpilogueFwdINS6_IJSA_SC_SB_EEES9_NS_10bfloat16_tESG_Li384ELb0ELb1ELb0ELb1EEENS1_30DynamicPersistentTileSchedulerILi384ELi128ELb0ELb1ELb1EEEEEEEEEvNT_6ParamsE)
        .other          _ZN7cutlass13device_kernelIN5flash11enable_sm90INS1_16FlashAttnFwdSm90INS1_25CollectiveMainloopFwdSm90ILi2EN4cute5tupleIJNS5_1CILi1EEES8_S8_EEENS6_IJNS7_ILi192EEENS7_ILi160EEENS7_ILi64EEEEEELi64ENS_12float_e4m3_tEfNS_4arch4Sm90ELb1ELb0ELb1ELb0ELb1ELb0ELb0ELb1ELb1ELb1ELb0ELb0EEENS1_21CollectiveEpilogueFwdINS6_IJSA_SC_SB_EEES9_NS_10bfloat16_tESG_Li384ELb0ELb1ELb0ELb1EEENS1_30DynamicPersistentTileSchedulerILi384ELi128ELb0ELb1ELb1EEEEEEEEEvNT_6ParamsE,@"STO_CUDA_ENTRY STV_DEFAULT"
_ZN7cutlass13device_kernelIN5flash11enable_sm90INS1_16FlashAttnFwdSm90INS1_25CollectiveMainloopFwdSm90ILi2EN4cute5tupleIJNS5_1CILi1EEES8_S8_EEENS6_IJNS7_ILi192EEENS7_ILi160EEENS7_ILi64EEEEEELi64ENS_12float_e4m3_tEfNS_4arch4Sm90ELb1ELb0ELb1ELb0ELb1ELb0ELb0ELb1ELb1ELb1ELb0ELb0EEENS1_21CollectiveEpilogueFwdINS6_IJSA_SC_SB_EEES9_NS_10bfloat16_tESG_Li384ELb0ELb1ELb0ELb1EEENS1_30DynamicPersistentTileSchedulerILi384ELi128ELb0ELb1ELb1EEEEEEEEEvNT_6ParamsE:
[----:B------:R-:W-:Y:S01]  /*0000*/  LDC R1, c[0x0][0x37c] ;  /* 0x0000df00ff017b82 */ /* 0x000fe20000000800 */
[----:B------:R-:W-:Y:S05]  /*0010*/  EXIT ;  /* 0x000000000000794d */ /* 0x000fea0003800000 */
.L_x_6:
        /* <DEDUP_REMOVED lines=14> */
.L_x_15:


//--------------------- .text._ZN7cutlass13device_kernelIN5flash11enable_sm90INS1_16FlashAttnFwdSm90INS1_25CollectiveMainloopFwdSm90ILi2EN4cute5tupleIJNS5_1CILi1EEES8_S8_EEENS6_IJNS7_ILi192EEENS7_ILi160EEENS7_ILi64EEEEEELi64ENS_12float_e4m3_tEfNS_4arch4Sm90ELb1ELb0ELb1ELb1ELb1ELb0ELb0ELb1ELb1ELb1ELb0ELb0EEENS1_21CollectiveEpilogueFwdINS6_IJSA_SC_SB_EEES9_NS_10bfloat16_tESG_Li384ELb1ELb1ELb0ELb1EEENS1_36VarlenDynamicPersistentTileSchedulerILi192ELi160ELi384ELi128ELb0ELb1ELb1ELb1ELb1ELb1EEEEEEEEEvNT_6ParamsE --------------------------
	.section	.text._ZN7cutlass13device_kernelIN5flash11enable_sm90INS1_16FlashAttnFwdSm90INS1_25CollectiveMainloopFwdSm90ILi2EN4cute5tupleIJNS5_1CILi1EEES8_S8_EEENS6_IJNS7_ILi192EEENS7_ILi160EEENS7_ILi64EEEEEELi64ENS_12float_e4m3_tEfNS_4arch4Sm90ELb1ELb0ELb1ELb1ELb1ELb0ELb0ELb1ELb1ELb1ELb0ELb0EEENS1_21CollectiveEpilogueFwdINS6_IJSA_SC_SB_EEES9_NS_10bfloat16_tESG_Li384ELb1ELb1ELb0ELb1EEENS1_36VarlenDynamicPersistentTileSchedulerILi192ELi160ELi384ELi128ELb0ELb1ELb1ELb1ELb1ELb1EEEEEEEEEvNT_6ParamsE,"ax",@progbits
	.align	128
.text._ZN7cutlass13device_kernelIN5flash11enable_sm90INS1_16FlashAttnFwdSm90INS1_25CollectiveMainloopFwdSm90ILi2EN4cute5tupleIJNS5_1CILi1EEES8_S8_EEENS6_IJNS7_ILi192EEENS7_ILi160EEENS7_ILi64EEEEEELi64ENS_12float_e4m3_tEfNS_4arch4Sm90ELb1ELb0ELb1ELb1ELb1ELb0ELb0ELb1ELb1ELb1ELb0ELb0EEENS1_21CollectiveEpilogueFwdINS6_IJSA_SC_SB_EEES9_NS_10bfloat16_tESG_Li384ELb1ELb1ELb0ELb1EEENS1_36VarlenDynamicPersistentTileSchedulerILi192ELi160ELi384ELi128ELb0ELb1ELb1ELb1ELb1ELb1EEEEEEEEEvNT_6ParamsE:
        .type           _ZN7cutlass13device_kernelIN5flash11enable_sm90INS1_16FlashAttnFwdSm90INS1_25CollectiveMainloopFwdSm90ILi2EN4cute5tupleIJNS5_1CILi1EEES8_S8_EEENS6_IJNS7_ILi192EEENS7_ILi160EEENS7_ILi64EEEEEELi64ENS_12float_e4m3_tEfNS_4arch4Sm90ELb1ELb0ELb1ELb1ELb1ELb0ELb0ELb1ELb1ELb1ELb0ELb0EEENS1_21CollectiveEpilogueFwdINS6_IJSA_SC_SB_EEES9_NS_10bfloat16_tESG_Li384ELb1ELb1ELb0ELb1EEENS1_36VarlenDynamicPersistentTileSchedulerILi192ELi160ELi384ELi128ELb0ELb1ELb1ELb1ELb1ELb1EEEEEEEEEvNT_6ParamsE,@function
        .size           _ZN7cutlass13device_kernelIN5flash11enable_sm90INS1_16FlashAttnFwdSm90INS1_25CollectiveMainloopFwdSm90ILi2EN4cute5tupleIJNS5_1CILi1EEES8_S8_EEENS6_IJNS7_ILi192EEENS7_ILi160EEENS7_ILi64EEEEEELi64ENS_12float_e4m3_tEfNS_4arch4Sm90ELb1ELb0ELb1ELb1ELb1ELb0ELb0ELb1ELb1ELb1ELb0ELb0EEENS1_21CollectiveEpilogueFwdINS6_IJSA_SC_SB_EEES9_NS_10bfloat16_tESG_Li384ELb1ELb1ELb0ELb1EEENS1_36VarlenDynamicPersistentTileSchedulerILi192ELi160ELi384ELi128ELb0ELb1ELb1ELb1ELb1ELb1EEEEEEEEEvNT_6ParamsE,(.L_x_16 - _ZN7cutlass13device_kernelIN5flash11enable_sm90INS1_16FlashAttnFwdSm90INS1_25CollectiveMainloopFwdSm90ILi2EN4cute5tupleIJNS5_1CILi1EEES8_S8_EEENS6_IJNS7_ILi192EEENS7_ILi160EEENS7_ILi64EEEEEELi64ENS_12float_e4m3_tEfNS_4arch4Sm90ELb1ELb0ELb1ELb1ELb1ELb0ELb0ELb1ELb1ELb1ELb0ELb0EEENS1_21CollectiveEpilogueFwdINS6_IJSA_SC_SB_EEES9_NS_10bfloat16_tESG_Li384ELb1ELb1ELb0ELb1EEENS1_36VarlenDynamicPersistentTileSchedulerILi192ELi160ELi384ELi128ELb0ELb1ELb1ELb1ELb1ELb1EEEEEEEEEvNT_6ParamsE)
        .other          _ZN7cutlass13device_kernelIN5flash11enable_sm90INS1_16FlashAttnFwdSm90INS1_25CollectiveMainloopFwdSm90ILi2EN4cute5tupleIJNS5_1CILi1EEES8_S8_EEENS6_IJNS7_ILi192EEENS7_ILi160EEENS7_ILi64EEEEEELi64ENS_12float_e4m3_tEfNS_4arch4Sm90ELb1ELb0ELb1ELb1ELb1ELb0ELb0ELb1ELb1ELb1ELb0ELb0EEENS1_21CollectiveEpilogueFwdINS6_IJSA_SC_SB_EEES9_NS_10bfloat16_tESG_Li384ELb1ELb1ELb0ELb1EEENS1_36VarlenDynamicPersistentTileSchedulerILi192ELi160ELi384ELi128ELb0ELb1ELb1ELb1ELb1ELb1EEEEEEEEEvNT_6ParamsE,@"STO_CUDA_ENTRY STV_DEFAULT"
_ZN7cutlass13device_kernelIN5flash11enable_sm90INS1_16FlashAttnFwdSm90INS1_25CollectiveMainloopFwdSm90ILi2EN4cute5tupleIJNS5_1CILi1EEES8_S8_EEENS6_IJNS7_ILi192EEENS7_ILi160EEENS7_ILi64EEEEEELi64ENS_12float_e4m3_tEfNS_4arch4Sm90ELb1ELb0ELb1ELb1ELb1ELb0ELb0ELb1ELb1ELb1ELb0ELb0EEENS1_21CollectiveEpilogueFwdINS6_IJSA_SC_SB_EEES9_NS_10bfloat16_tESG_Li384ELb1ELb1ELb0ELb1EEENS1_36VarlenDynamicPersistentTileSchedulerILi192ELi160ELi384ELi128ELb0ELb1ELb1ELb1ELb1ELb1EEEEEEEEEvNT_6ParamsE:
[----:B------:R-:W-:Y:S01]  /*0000*/  LDC R1, c[0x0][0x37c] ;  /* 0x0000df00ff017b82 */ /* 0x000fe20000000800 */
[----:B------:R-:W-:Y:S05]  /*0010*/  EXIT ;  /* 0x000000000000794d */ /* 0x000fea0003800000 */
.L_x_7:
        /* <DEDUP_REMOVED lines=14> */
.L_x_16:


//--------------------- .text._ZN7cutlass13device_kernelIN5flash11enable_sm90INS1_16FlashAttnFwdSm90INS1_25CollectiveMainloopFwdSm90ILi2EN4cute5tupleIJNS5_1CILi1EEES8_S8_EEENS6_IJNS7_ILi192EEENS7_ILi160EEENS7_ILi64EEEEEELi64ENS_12float_e4m3_tEfNS_4arch4Sm90ELb1ELb0ELb1ELb1ELb1ELb1ELb0ELb1ELb1ELb1ELb0ELb0EEENS1_21CollectiveEpilogueFwdINS6_IJSA_SC_SB_EEES9_NS_10bfloat16_tESG_Li384ELb1ELb1ELb0ELb1EEENS1_36VarlenDynamicPersistentTileSchedulerILi192ELi160ELi384ELi128ELb0ELb1ELb1ELb1ELb1ELb1EEEEEEEEEvNT_6ParamsE --------------------------
	.section	.text._ZN7cutlass13device_kernelIN5flash11enable_sm90INS1_16FlashAttnFwdSm90INS1_25CollectiveMainloopFwdSm90ILi2EN4cute5tupleIJNS5_1CILi1EEES8_S8_EEENS6_IJNS7_ILi192EEENS7_ILi160EEENS7_ILi64EEEEEELi64ENS_12float_e4m3_tEfNS_4arch4Sm90ELb1ELb0ELb1ELb1ELb1ELb1ELb0ELb1ELb1ELb1ELb0ELb0EEENS1_21CollectiveEpilogueFwdINS6_IJSA_SC_SB_EEES9_NS_10bfloat16_tESG_Li384ELb1ELb1ELb0ELb1EEENS1_36VarlenDynamicPersistentTileSchedulerILi192ELi160ELi384ELi128ELb0ELb1ELb1ELb1ELb1ELb1EEEEEEEEEvNT_6ParamsE,"ax",@progbits
	.align	128
.text._ZN7cutlass13device_kernelIN5flash11enable_sm90INS1_16FlashAttnFwdSm90INS1_25CollectiveMainloopFwdSm90ILi2EN4cute5tupleIJNS5_1CILi1EEES8_S8_EEENS6_IJNS7_ILi192EEENS7_ILi160EEENS7_ILi64EEEEEELi64ENS_12float_e4m3_tEfNS_4arch4Sm90ELb1ELb0ELb1ELb1ELb1ELb1ELb0ELb1ELb1ELb1ELb0ELb0EEENS1_21CollectiveEpilogueFwdINS6_IJSA_SC_SB_EEES9_NS_10bfloat16_tESG_Li384ELb1ELb1ELb0ELb1EEENS1_36VarlenDynamicPersistentTileSchedulerILi192ELi160ELi384ELi128ELb0ELb1ELb1ELb1ELb1ELb1EEEEEEEEEvNT_6ParamsE:
        .type           _ZN7cutlass13device_kernelIN5flash11enable_sm90INS1_16FlashAttnFwdSm90INS1_25CollectiveMainloopFwdSm90ILi2EN4cute5tupleIJNS5_1CILi1EEES8_S8_EEENS6_IJNS7_ILi192EEENS7_ILi160EEENS7_ILi64EEEEEELi64ENS_12float_e4m3_tEfNS_4arch4Sm90ELb1ELb0ELb1ELb1ELb1ELb1ELb0ELb1ELb1ELb1ELb0ELb0EEENS1_21CollectiveEpilogueFwdINS6_IJSA_SC_SB_EEES9_NS_10bfloat16_tESG_Li384ELb1ELb1ELb0ELb1EEENS1_36VarlenDynamicPersistentTileSchedulerILi192ELi160ELi384ELi128ELb0ELb1ELb1ELb1ELb1ELb1EEEEEEEEEvNT_6ParamsE,@function
        .size           _ZN7cutlass13device_kernelIN5flash11enable_sm90INS1_16FlashAttnFwdSm90INS1_25CollectiveMainloopFwdSm90ILi2EN4cute5tupleIJNS5_1CILi1EEES8_S8_EEENS6_IJNS7_ILi192EEENS7_ILi160EEENS7_ILi64EEEEEELi64ENS_12float_e4m3_tEfNS_4arch4Sm90ELb1ELb0ELb1ELb1ELb1ELb1ELb0ELb1ELb1ELb1ELb0ELb0EEENS1_21CollectiveEpilogueFwdINS6_IJSA_SC_SB_EEES9_NS_10bfloat16_tESG_Li384ELb1ELb1ELb0ELb1EEENS1_36VarlenDynamicPersistentTileSchedulerILi192ELi160ELi384ELi128ELb0ELb1ELb1ELb1ELb1ELb1EEEEEEEEEvNT_6ParamsE,(.L_x_17 - _ZN7cutlass13device_kernelIN5flash11enable_sm90INS1_16FlashAttnFwdSm90INS1_25CollectiveMainloopFwdSm90ILi2EN4cute5tupleIJNS5_1CILi1EEES8_S8_EEENS6_IJNS7_ILi192EEENS7_ILi160EEENS7_ILi64EEEEEELi64ENS_12float_e4m3_tEfNS_4arch4Sm90ELb1ELb0ELb1ELb1ELb1ELb1ELb0ELb1ELb1ELb1ELb0ELb0EEENS1_21CollectiveEpilogueFwdINS6_IJSA_SC_SB_EEES9_NS_10bfloat16_tESG_Li384ELb1ELb1ELb0ELb1EEENS1_36VarlenDynamicPersistentTileSchedulerILi192ELi160ELi384ELi128ELb0ELb1ELb1ELb1ELb1ELb1EEEEEEEEEvNT_6ParamsE)
        .other          _ZN7cutlass13device_kernelIN5flash11enable_sm90INS1_16FlashAttnFwdSm90INS1_25CollectiveMainloopFwdSm90ILi2EN4cute5tupleIJNS5_1CILi1EEES8_S8_EEENS6_IJNS7_ILi192EEENS7_ILi160EEENS7_ILi64EEEEEELi64ENS_12float_e4m3_tEfNS_4arch4Sm90ELb1ELb0ELb1ELb1ELb1ELb1ELb0ELb1ELb1ELb1ELb0ELb0EEENS1_21CollectiveEpilogueFwdINS6_IJSA_SC_SB_EEES9_NS_10bfloat16_tESG_Li384ELb1ELb1ELb0ELb1EEENS1_36VarlenDynamicPersistentTileSchedulerILi192ELi160ELi384ELi128ELb0ELb1ELb1ELb1ELb1ELb1EEEEEEEEEvNT_6ParamsE,@"STO_CUDA_ENTRY STV_DEFAULT"
_ZN7cutlass13device_kernelIN5flash11enable_sm90INS1_16FlashAttnFwdSm90INS1_25CollectiveMainloopFwdSm90ILi2EN4cute5tupleIJNS5_1CILi1EEES8_S8_EEENS6_IJNS7_ILi192EEENS7_ILi160EEENS7_ILi64EEEEEELi64ENS_12float_e4m3_tEfNS_4arch4Sm90ELb1ELb0ELb1ELb1ELb1ELb1ELb0ELb1ELb1ELb1ELb0ELb0EEENS1_21CollectiveEpilogueFwdINS6_IJSA_SC_SB_EEES9_NS_10bfloat16_tESG_Li384ELb1ELb1ELb0ELb1EEENS1_36VarlenDynamicPersistentTileSchedulerILi192ELi160ELi384ELi128ELb0ELb1ELb1ELb1ELb1ELb1EEEEEEEEEvNT_6ParamsE:
[----:B------:R-:W-:Y:S01]  /*0000*/  LDC R1, c[0x0][0x37c] ;  /* 0x0000df00ff017b82 */ /* 0x000fe20000000800 */
[----:B------:R-:W-:Y:S05]  /*0010*/  EXIT ;  /* 0x000000000000794d */ /* 0x000fea0003800000 */
.L_x_8:
        /* <DEDUP_REMOVED lines=14> */
.L_x_17:


//--------------------- .nv.shared.reserved.0     --------------------------
	.section	.nv.shared.reserved.0,"aw",@nobits
	.weak		__nv_reservedSMEM_offset_0_alias
	.size		__nv_reservedSMEM_offset_0_alias, 0, 64
	.other		__nv_reservedSMEM_offset_0_alias,@"STO_CUDA_RESERVED_SHARED STV_DEFAULT"
__nv_reservedSMEM_offset_0_alias:
	.zero		0
	.zero		64


//--------------------- .nv.global                --------------------------
	.section	.nv.global,"aw",@nobits
.nv.global:
	.type		_ZN79_INTERNAL_01b20e0f_43_flash_fwd_hdim64_e4m3_paged_softcap_sm90_cu_21e1f8cb_33364cute1_E,@object
	.size		_ZN79_INTERNAL_01b20e0f_43_flash_fwd_hdim64_e4m3_paged_softcap_sm90_cu_21e1f8cb_33364cute1_E,(_ZN79_INTERNAL_01b20e0f_43_flash_fwd_hdim64_e4m3_paged_softcap_sm90_cu_21e1f8cb_33364cuda3std3__45__cpo6cbeginE - _ZN79_INTERNAL_01b20e0f_43_flash_fwd_hdim64_e4m3_paged_softcap_sm90_cu_21e1f8cb_33364cute1_E)
_ZN79_INTERNAL_01b20e0f_43_flash_fwd_hdim64_e4m3_paged_softcap_sm90_cu_21e1f8cb_33364cute1_E:
	.zero		1
	.type		_ZN79_INTERNAL_01b20e0f_43_flash_fwd_hdim64_e4m3_paged_softcap_sm90_cu_21e1f8cb_33364cuda3std3__45__cpo6cbeginE,@object
	.size		_ZN79_INTERNAL_01b20e0f_43_flash_fwd_hdim64_e4m3_paged_softcap_sm90_cu_21e1f8cb_33364cuda3std3__45__cpo6cbeginE,(_ZN79_INTERNAL_01b20e0f_43_flash_fwd_hdim64_e4m3_paged_softcap_sm90_cu_21e1f8cb_33364cuda3std3__48in_placeE - _ZN79_INTERNAL_01b20e0f_43_flash_fwd_hdim64_e4m3_paged_softcap_sm90_cu_21e1f8cb_33364cuda3std3__45__cpo6cbeginE)
_ZN79_INTERNAL_01b20e0f_43_flash_fwd_hdim64_e4m3_paged_softcap_sm90_cu_21e1f8cb_33364cuda3std3__45__cpo6cbeginE:
	.zero		1
	.type		_ZN79_INTERNAL_01b20e0f_43_flash_fwd_hdim64_e4m3_paged_softcap_sm90_cu_21e1f8cb_33364cuda3std3__48in_placeE,@object
	.size		_ZN79_INTERNAL_01b20e0f_43_flash_fwd_hdim64_e4m3_paged_softcap_sm90_cu_21e1f8cb_33364cuda3std3__48in_placeE,(_ZN79_INTERNAL_01b20e0f_43_flash_fwd_hdim64_e4m3_paged_softcap_sm90_cu_21e1f8cb_33364cuda3std6ranges3__45__cpo9iter_moveE - _ZN79_INTERNAL_01b20e0f_43_flash_fwd_hdim64_e4m3_paged_softcap_sm90_cu_21e1f8cb_33364cuda3std3__48in_placeE)
_ZN79_INTERNAL_01b20e0f_43_flash_fwd_hdim64_e4m3_paged_softcap_sm90_cu_21e1f8cb_33364cuda3std3__48in_placeE:
	.zero		1
	.type		_ZN79_INTERNAL_01b20e0f_43_flash_fwd_hdim64_e4m3_paged_softcap_sm90_cu_21e1f8cb_33364cuda3std6ranges3__45__cpo9iter_moveE,@object
	.size		_ZN79_INTERNAL_01b20e0f_43_flash_fwd_hdim64_e4m3_paged_softcap_sm90_cu_21e1f8cb_33364cuda3std6ranges3__45__cpo9iter_moveE,(_ZN79_INTERNAL_01b20e0f_43_flash_fwd_hdim64_e4m3_paged_softcap_sm90_cu_21e1f8cb_33364cuda3std3__45__cpo5beginE - _ZN79_INTERNAL_01b20e0f_43_flash_fwd_hdim64_e4m3_paged_softcap_sm90_cu_21e1f8cb_33364cuda3std6ranges3__45__cpo9iter_moveE)
_ZN79_INTERNAL_01b20e0f_43_flash_fwd_hdim64_e4m3_paged_softcap_sm90_cu_21e1f8cb_33364cuda3std6ranges3__45__cpo9iter_moveE:
	.zero		1
	.type		_ZN79_INTERNAL_01b20e0f_43_flash_fwd_hdim64_e4m3_paged_softcap_sm90_cu_21e1f8cb_33364cuda3std3__45__cpo5beginE,@object
	.size		_ZN79_INTERNAL_01b20e0f_43_flash_fwd_hdim64_e4m3_paged_softcap_sm90_cu_21e1f8cb_33364cuda3std3__45__cpo5beginE,(_ZN79_INTERNAL_01b20e0f_43_flash_fwd_hdim64_e4m3_paged_softcap_sm90_cu_21e1f8cb_33364cuda3std3__481_GLOBAL__N__01b20e0f_43_flash_fwd_hdim64_e4m3_paged_softcap_sm90_cu_21e1f8cb_33366ignoreE - _ZN79_INTERNAL_01b20e0f_43_flash_fwd_hdim64_e4m3_paged_softcap_sm90_cu_21e1f8cb_33364cuda3std3__45__cpo5beginE)
_ZN79_INTERNAL_01b20e0f_43_flash_fwd_hdim64_e4m3_paged_softcap_sm90_cu_21e1f8cb_33364cuda3std3__45__cpo5beginE:
	.zero		1
	.type		_ZN79_INTERNAL_01b20e0f_43_flash_fwd_hdim64_e4m3_paged_softcap_sm90_cu_21e1f8cb_33364cuda3std3__481_GLOBAL__N__01b20e0f_43_flash_fwd_hdim64_e4m3_paged_softcap_sm90_cu_21e1f8cb_33366ignoreE,@object
	.size		_ZN79_INTERNAL_01b20e0f_43_flash_fwd_hdim64_e4m3_paged_softcap_sm90_cu_21e1f8cb_33364cuda3std3__481_GLOBAL__N__01b20e0f_43_flash_fwd_hdim64_e4m3_paged_softcap_sm90_cu_21e1f8cb_33366ignoreE,(_ZN79_INTERNAL_01b20e0f_43_flash_fwd_hdim64_e4m3_paged_softcap_sm90_cu_21e1f8cb_33364cute7productE - _ZN79_INTERNAL_01b20e0f_43_flash_fwd_hdim64_e4m3_paged_softcap_sm90_cu_21e1f8cb_33364cuda3std3__481_GLOBAL__N__01b20e0f_43_flash_fwd_hdim64_e4m3_paged_softcap_sm90_cu_21e1f8cb_33366ignoreE)
_ZN79_INTERNAL_01b20e0f_43_flash_fwd_hdim64_e4m3_paged_softcap_sm90_cu_21e1f8cb_33364cuda3std3__481_GLOBAL__N__01b20e0f_43_flash_fwd_hdim64_e4m3_paged_softcap_sm90_cu_21e1f8cb_33366ignoreE:
	.zero		1
	.type		_ZN79_INTERNAL_01b20e0f_43_flash_fwd_hdim64_e4m3_paged_softcap_sm90_cu_21e1f8cb_33364cute7productE,@object
	.size		_ZN79_INTERNAL_01b20e0f_43_flash_fwd_hdim64_e4m3_paged_softcap_sm90_cu_21e1f8cb_33364cute7productE,(_ZN79_INTERNAL_01b20e0f_43_flash_fwd_hdim64_e4m3_paged_softcap_sm90_cu_21e1f8cb_33364cuda3std3__45__cpo3endE - _ZN79_INTERNAL_01b20e0f_43_flash_fwd_hdim64_e4m3_paged_softcap_sm90_cu_21e1f8cb_33364cute7productE)
_ZN79_INTERNAL_01b20e0f_43_flash_fwd_hdim64_e4m3_paged_softcap_sm90_cu_21e1f8cb_33364cute7productE:
	.zero		1
	.type		_ZN79_INTERNAL_01b20e0f_43_flash_fwd_hdim64_e4m3_paged_softcap_sm90_cu_21e1f8cb_33364cuda3std3__45__cpo3endE,@object
	.size		_ZN79_INTERNAL_01b20e0f_43_flash_fwd_hdim64_e4m3_paged_softcap_sm90_cu_21e1f8cb_33364cuda3std3__45__cpo3endE,(_ZN79_INTERNAL_01b20e0f_43_flash_fwd_hdim64_e4m3_paged_softcap_sm90_cu_21e1f8cb_33364cuda3std3__419piecewise_constructE - _ZN79_INTERNAL_01b20e0f_43_flash_fwd_hdim64_e4m3_paged_softcap_sm90_cu_21e1f8cb_33364cuda3std3__45__cpo3endE)
_ZN79_INTERNAL_01b20e0f_43_flash_fwd_hdim64_e4m3_paged_softcap_sm90_cu_21e1f8cb_33364cuda3std3__45__cpo3endE:
	.zero		1
	.type		_ZN79_INTERNAL_01b20e0f_43_flash_fwd_hdim64_e4m3_paged_softcap_sm90_cu_21e1f8cb_33364cuda3std3__419piecewise_constructE,@object
	.size		_ZN79_INTERNAL_01b20e0f_43_flash_fwd_hdim64_e4m3_paged_softcap_sm90_cu_21e1f8cb_33364cuda3std3__419piecewise_constructE,(_ZN79_INTERNAL_01b20e0f_43_flash_fwd_hdim64_e4m3_paged_softcap_sm90_cu_21e1f8cb_33364cuda3std3__45__cpo4cendE - _ZN79_INTERNAL_01b20e0f_43_flash_fwd_hdim64_e4m3_paged_softcap_sm90_cu_21e1f8cb_33364cuda3std3__419piecewise_constructE)
_ZN79_INTERNAL_01b20e0f_43_flash_fwd_hdim64_e4m3_paged_softcap_sm90_cu_21e1f8cb_33364cuda3std3__419piecewise_constructE:
	.zero		1
	.type		_ZN79_INTERNAL_01b20e0f_43_flash_fwd_hdim64_e4m3_paged_softcap_sm90_cu_21e1f8cb_33364cuda3std3__45__cpo4cendE,@object
	.size		_ZN79_INTERNAL_01b20e0f_43_flash_fwd_hdim64_e4m3_paged_softcap_sm90_cu_21e1f8cb_33364cuda3std3__45__cpo4cendE,(_ZN79_INTERNAL_01b20e0f_43_flash_fwd_hdim64_e4m3_paged_softcap_sm90_cu_21e1f8cb_33364cuda3std6ranges3__45__cpo4swapE - _ZN79_INTERNAL_01b20e0f_43_flash_fwd_hdim64_e4m3_paged_softcap_sm90_cu_21e1f8cb_33364cuda3std3__45__cpo4cendE)
_ZN79_INTERNAL_01b20e0f_43_flash_fwd_hdim64_e4m3_paged_softcap_sm90_cu_21e1f8cb_33364cuda3std3__45__cpo4cendE:
	.zero		1
	.type		_ZN79_INTERNAL_01b20e0f_43_flash_fwd_hdim64_e4m3_paged_softcap_sm90_cu_21e1f8cb_33364cuda3std6ranges3__45__cpo4swapE,@object
	.size		_ZN79_INTERNAL_01b20e0f_43_flash_fwd_hdim64_e4m3_paged_softcap_sm90_cu_21e1f8cb_33364cuda3std6ranges3__45__cpo4swapE,(.L_7 - _ZN79_INTERNAL_01b20e0f_43_flash_fwd_hdim64_e4m3_paged_softcap_sm90_cu_21e1f8cb_33364cuda3std6ranges3__45__cpo4swapE)
_ZN79_INTERNAL_01b20e0f_43_flash_fwd_hdim64_e4m3_paged_softcap_sm90_cu_21e1f8cb_33364cuda3std6ranges3__45__cpo4swapE:
	.zero		1
.L_7:


//--------------------- .nv.constant0._ZN7cutlass13device_kernelIN5flash11enable_sm90INS1_16FlashAttnFwdSm90INS1_25CollectiveMainloopFwdSm90ILi2EN4cute5tupleIJNS5_1CILi1EEES8_S8_EEENS6_IJNS7_ILi192EEENS7_ILi160EEENS7_ILi64EEEEEELi64ENS_12float_e4m3_tEfNS_4arch4Sm90ELb0ELb0ELb1ELb0ELb1ELb0ELb0ELb1ELb1ELb1ELb0ELb0EEENS1_21CollectiveEpilogueFwdINS6_IJSA_SC_SB_EEES9_NS_10bfloat16_tESG_Li384ELb0ELb1ELb0ELb1EEENS1_29StaticPersistentTileSchedulerILb0EEEEEEEEEvNT_6ParamsE --------------------------
	.section	.nv.constant0._ZN7cutlass13device_kernelIN5flash11enable_sm90INS1_16FlashAttnFwdSm90INS1_25CollectiveMainloopFwdSm90ILi2EN4cute5tupleIJNS5_1CILi1EEES8_S8_EEENS6_IJNS7_ILi192EEENS7_ILi160EEENS7_ILi64EEEEEELi64ENS_12float_e4m3_tEfNS_4arch4Sm90ELb0ELb0ELb1ELb0ELb1ELb0ELb0ELb1ELb1ELb1ELb0ELb0EEENS1_21CollectiveEpilogueFwdINS6_IJSA_SC_SB_EEES9_NS_10bfloat16_tESG_Li384ELb0ELb1ELb0ELb1EEENS1_29StaticPersistentTileSchedulerILb0EEEEEEEEEvNT_6ParamsE,"a",@progbits
	.sectionflags	@""
	.align	4
.nv.constant0._ZN7cutlass13device_kernelIN5flash11enable_sm90INS1_16FlashAttnFwdSm90INS1_25CollectiveMainloopFwdSm90ILi2EN4cute5tupleIJNS5_1CILi1EEES8_S8_EEENS6_IJNS7_ILi192EEENS7_ILi160EEENS7_ILi64EEEEEELi64ENS_12float_e4m3_tEfNS_4arch4Sm90ELb0ELb0ELb1ELb0ELb1ELb0ELb0ELb1ELb1ELb1ELb0ELb0EEENS1_21CollectiveEpilogueFwdINS6_IJSA_SC_SB_EEES9_NS_10bfloat16_tESG_Li384ELb0ELb1ELb0ELb1EEENS1_29StaticPersistentTileSchedulerILb0EEEEEEEEEvNT_6ParamsE:
	.zero		3456


//--------------------- .nv.constant0._ZN7cutlass13device_kernelIN5flash11enable_sm90INS1_16FlashAttnFwdSm90INS1_25CollectiveMainloopFwdSm90ILi2EN4cute5tupleIJNS5_1CILi1EEES8_S8_EEENS6_IJNS7_ILi192EEENS7_ILi160EEENS7_ILi64EEEEEELi64ENS_12float_e4m3_tEfNS_4arch4Sm90ELb0ELb0ELb1ELb1ELb1ELb0ELb0ELb1ELb1ELb1ELb0ELb0EEENS1_21CollectiveEpilogueFwdINS6_IJSA_SC_SB_EEES9_NS_10bfloat16_tESG_Li384ELb1ELb1ELb0ELb1EEENS1_36VarlenDynamicPersistentTileSchedulerILi192ELi160ELi384ELi128ELb0ELb1ELb1ELb0ELb1ELb1EEEEEEEEEvNT_6ParamsE --------------------------
	.section	.nv.constant0._ZN7cutlass13device_kernelIN5flash11enable_sm90INS1_16FlashAttnFwdSm90INS1_25CollectiveMainloopFwdSm90ILi2EN4cute5tupleIJNS5_1CILi1EEES8_S8_EEENS6_IJNS7_ILi192EEENS7_ILi160EEENS7_ILi64EEEEEELi64ENS_12float_e4m3_tEfNS_4arch4Sm90ELb0ELb0ELb1ELb1ELb1ELb0ELb0ELb1ELb1ELb1ELb0ELb0EEENS1_21CollectiveEpilogueFwdINS6_IJSA_SC_SB_EEES9_NS_10bfloat16_tESG_Li384ELb1ELb1ELb0ELb1EEENS1_36VarlenDynamicPersistentTileSchedulerILi192ELi160ELi384ELi128ELb0ELb1ELb1ELb0ELb1ELb1EEEEEEEEEvNT_6ParamsE,"a",@progbits
	.sectionflags	@""
	.align	4
.nv.constant0._ZN7cutlass13device_kernelIN5flash11enable_sm90INS1_16FlashAttnFwdSm90INS1_25CollectiveMainloopFwdSm90ILi2EN4cute5tupleIJNS5_1CILi1EEES8_S8_EEENS6_IJNS7_ILi192EEENS7_ILi160EEENS7_ILi64EEEEEELi64ENS_12float_e4m3_tEfNS_4arch4Sm90ELb0ELb0ELb1ELb1ELb1ELb0ELb0ELb1ELb1ELb1ELb0ELb0EEENS1_21CollectiveEpilogueFwdINS6_IJSA_SC_SB_EEES9_NS_10bfloat16_tESG_Li384ELb1ELb1ELb0ELb1EEENS1_36VarlenDynamicPersistentTileSchedulerILi192ELi160ELi384ELi128ELb0ELb1ELb1ELb0ELb1ELb1EEEEEEEEEvNT_6ParamsE:
	.zero		3584


//--------------------- .nv.constant0._ZN7cutlass13device_kernelIN5flash11enable_sm90INS1_16FlashAttnFwdSm90INS1_25CollectiveMainloopFwdSm90ILi2EN4cute5tupleIJNS5_1CILi1EEES8_S8_EEENS6_IJNS7_ILi192EEENS7_ILi160EEENS7_ILi64EEEEEELi64ENS_12float_e4m3_tEfNS_4arch4Sm90ELb0ELb0ELb1ELb1ELb1ELb1ELb0ELb1ELb1ELb1ELb0ELb0EEENS1_21CollectiveEpilogueFwdINS6_IJSA_SC_SB_EEES9_NS_10bfloat16_tESG_Li384ELb1ELb1ELb0ELb1EEENS1_36VarlenDynamicPersistentTileSchedulerILi192ELi160ELi384ELi128ELb0ELb1ELb1ELb0ELb1ELb1EEEEEEEEEvNT_6ParamsE --------------------------
	.section	.nv.constant0._ZN7cutlass13device_kernelIN5flash11enable_sm90INS1_16FlashAttnFwdSm90INS1_25CollectiveMainloopFwdSm90ILi2EN4cute5tupleIJNS5_1CILi1EEES8_S8_EEENS6_IJNS7_ILi192EEENS7_ILi160EEENS7_ILi64EEEEEELi64ENS_12float_e4m3_tEfNS_4arch4Sm90ELb0ELb0ELb1ELb1ELb1ELb1ELb0ELb1ELb1ELb1ELb0ELb0EEENS1_21CollectiveEpilogueFwdINS6_IJSA_SC_SB_EEES9_NS_10bfloat16_tESG_Li384ELb1ELb1ELb0ELb1EEENS1_36VarlenDynamicPersistentTileSchedulerILi192ELi160ELi384ELi128ELb0ELb1ELb1ELb0ELb1ELb1EEEEEEEEEvNT_6ParamsE,"a",@progbits
	.sectionflags	@""
	.align	4
.nv.constant0._ZN7cutlass13device_kernelIN5flash11enable_sm90INS1_16FlashAttnFwdSm90INS1_25CollectiveMainloopFwdSm90ILi2EN4cute5tupleIJNS5_1CILi1EEES8_S8_EEENS6_IJNS7_ILi192EEENS7_ILi160EEENS7_ILi64EEEEEELi64ENS_12float_e4m3_tEfNS_4arch4Sm90ELb0ELb0ELb1ELb1ELb1ELb1ELb0ELb1ELb1ELb1ELb0ELb0EEENS1_21CollectiveEpilogueFwdINS6_IJSA_SC_SB_EEES9_NS_10bfloat16_tESG_Li384ELb1ELb1ELb0ELb1EEENS1_36VarlenDynamicPersistentTileSchedulerILi192ELi160ELi384ELi128ELb0ELb1ELb1ELb0ELb1ELb1EEEEEEEEEvNT_6ParamsE:
	.zero		3584


//--------------------- .nv.constant0._ZN7cutlass13device_kernelIN5flash11enable_sm90INS1_16FlashAttnFwdSm90INS1_25CollectiveMainloopFwdSm90ILi2EN4cute5tupleIJNS5_1CILi1EEES8_S8_EEENS6_IJNS7_ILi192EEENS7_ILi160EEENS7_ILi64EEEEEELi64ENS_12float_e4m3_tEfNS_4arch4Sm90ELb0ELb1ELb1ELb0ELb1ELb0ELb0ELb1ELb1ELb1ELb0ELb0EEENS1_21CollectiveEpilogueFwdINS6_IJSA_SC_SB_EEES9_NS_10bfloat16_tESG_Li384ELb0ELb1ELb0ELb1EEENS1_30DynamicPersistentTileSchedulerILi384ELi128ELb0ELb1ELb1EEEEEEEEEvNT_6ParamsE --------------------------
	.section	.nv.constant0._ZN7cutlass13device_kernelIN5flash11enable_sm90INS1_16FlashAttnFwdSm90INS1_25CollectiveMainloopFwdSm90ILi2EN4cute5tupleIJNS5_1CILi1EEES8_S8_EEENS6_IJNS7_ILi192EEENS7_ILi160EEENS7_ILi64EEEEEELi64ENS_12float_e4m3_tEfNS_4arch4Sm90ELb0ELb1ELb1ELb0ELb1ELb0ELb0ELb1ELb1ELb1ELb0ELb0EEENS1_21CollectiveEpilogueFwdINS6_IJSA_SC_SB_EEES9_NS_10bfloat16_tESG_Li384ELb0ELb1ELb0ELb1EEENS1_30DynamicPersistentTileSchedulerILi384ELi128ELb0ELb1ELb1EEEEEEEEEvNT_6ParamsE,"a",@progbits
	.sectionflags	@""
	.align	4
.nv.constant0._ZN7cutlass13device_kernelIN5flash11enable_sm90INS1_16FlashAttnFwdSm90INS1_25CollectiveMainloopFwdSm90ILi2EN4cute5tupleIJNS5_1CILi1EEES8_S8_EEENS6_IJNS7_ILi192EEENS7_ILi160EEENS7_ILi64EEEEEELi64ENS_12float_e4m3_tEfNS_4arch4Sm90ELb0ELb1ELb1ELb0ELb1ELb0ELb0ELb1ELb1ELb1ELb0ELb0EEENS1_21CollectiveEpilogueFwdINS6_IJSA_SC_SB_EEES9_NS_10bfloat16_tESG_Li384ELb0ELb1ELb0ELb1EEENS1_30DynamicPersistentTileSchedulerILi384ELi128ELb0ELb1ELb1EEEEEEEEEvNT_6ParamsE:
	.zero		3584


//--------------------- .nv.constant0._ZN7cutlass13device_kernelIN5flash11enable_sm90INS1_16FlashAttnFwdSm90INS1_25CollectiveMainloopFwdSm90ILi2EN4cute5tupleIJNS5_1CILi1EEES8_S8_EEENS6_IJNS7_ILi192EEENS7_ILi160EEENS7_ILi64EEEEEELi64ENS_12float_e4m3_tEfNS_4arch4Sm90ELb0ELb1ELb1ELb1ELb1ELb0ELb0ELb1ELb1ELb1ELb0ELb0EEENS1_21CollectiveEpilogueFwdINS6_IJSA_SC_SB_EEES9_NS_10bfloat16_tESG_Li384ELb1ELb1ELb0ELb1EEENS1_36VarlenDynamicPersistentTileSchedulerILi192ELi160ELi384ELi128ELb0ELb1ELb1ELb1ELb0ELb1EEEEEEEEEvNT_6ParamsE --------------------------
	.section	.nv.constant0._ZN7cutlass13device_kernelIN5flash11enable_sm90INS1_16FlashAttnFwdSm90INS1_25CollectiveMainloopFwdSm90ILi2EN4cute5tupleIJNS5_1CILi1EEES8_S8_EEENS6_IJNS7_ILi192EEENS7_ILi160EEENS7_ILi64EEEEEELi64ENS_12float_e4m3_tEfNS_4arch4Sm90ELb0ELb1ELb1ELb1ELb1ELb0ELb0ELb1ELb1ELb1ELb0ELb0EEENS1_21CollectiveEpilogueFwdINS6_IJSA_SC_SB_EEES9_NS_10bfloat16_tESG_Li384ELb1ELb1ELb0ELb1EEENS1_36VarlenDynamicPersistentTileSchedulerILi192ELi160ELi384ELi128ELb0ELb1ELb1ELb1ELb0ELb1EEEEEEEEEvNT_6ParamsE,"a",@progbits
	.sectionflags	@""
	.align	4
.nv.constant0._ZN7cutlass13device_kernelIN5flash11enable_sm90INS1_16FlashAttnFwdSm90INS1_25CollectiveMainloopFwdSm90ILi2EN4cute5tupleIJNS5_1CILi1EEES8_S8_EEENS6_IJNS7_ILi192EEENS7_ILi160EEENS7_ILi64EEEEEELi64ENS_12float_e4m3_tEfNS_4arch4Sm90ELb0ELb1ELb1ELb1ELb1ELb0ELb0ELb1ELb1ELb1ELb0ELb0EEENS1_21CollectiveEpilogueFwdINS6_IJSA_SC_SB_EEES9_NS_10bfloat16_tESG_Li384ELb1ELb1ELb0ELb1EEENS1_36VarlenDynamicPersistentTileSchedulerILi192ELi160ELi384ELi128ELb0ELb1ELb1ELb1ELb0ELb1EEEEEEEEEvNT_6ParamsE:
	.zero		3584


//--------------------- .nv.constant0._ZN7cutlass13device_kernelIN5flash11enable_sm90INS1_16FlashAttnFwdSm90INS1_25CollectiveMainloopFwdSm90ILi2EN4cute5tupleIJNS5_1CILi1EEES8_S8_EEENS6_IJNS7_ILi192EEENS7_ILi160EEENS7_ILi64EEEEEELi64ENS_12float_e4m3_tEfNS_4arch4Sm90ELb0ELb1ELb1ELb1ELb1ELb1ELb0ELb1ELb1ELb1ELb0ELb0EEENS1_21CollectiveEpilogueFwdINS6_IJSA_SC_SB_EEES9_NS_10bfloat16_tESG_Li384ELb1ELb1ELb0ELb1EEENS1_36VarlenDynamicPersistentTileSchedulerILi192ELi160ELi384ELi128ELb0ELb1ELb1ELb1ELb0ELb1EEEEEEEEEvNT_6ParamsE --------------------------
	.section	.nv.constant0._ZN7cutlass13device_kernelIN5flash11enable_sm90INS1_16FlashAttnFwdSm90INS1_25CollectiveMainloopFwdSm90ILi2EN4cute5tupleIJNS5_1CILi1EEES8_S8_EEENS6_IJNS7_ILi192EEENS7_ILi160EEENS7_ILi64EEEEEELi64ENS_12float_e4m3_tEfNS_4arch4Sm90ELb0ELb1ELb1ELb1ELb1ELb1ELb0ELb1ELb1ELb1ELb0ELb0EEENS1_21CollectiveEpilogueFwdINS6_IJSA_SC_SB_EEES9_NS_10bfloat16_tESG_Li384ELb1ELb1ELb0ELb1EEENS1_36VarlenDynamicPersistentTileSchedulerILi192ELi160ELi384ELi128ELb0ELb1ELb1ELb1ELb0ELb1EEEEEEEEEvNT_6ParamsE,"a",@progbits
	.sectionflags	@""
	.align	4
.nv.constant0._ZN7cutlass13device_kernelIN5flash11enable_sm90INS1_16FlashAttnFwdSm90INS1_25CollectiveMainloopFwdSm90ILi2EN4cute5tupleIJNS5_1CILi1EEES8_S8_EEENS6_IJNS7_ILi192EEENS7_ILi160EEENS7_ILi64EEEEEELi64ENS_12float_e4m3_tEfNS_4arch4Sm90ELb0ELb1ELb1ELb1ELb1ELb1ELb0ELb1ELb1ELb1ELb0ELb0EEENS1_21CollectiveEpilogueFwdINS6_IJSA_SC_SB_EEES9_NS_10bfloat16_tESG_Li384ELb1ELb1ELb0ELb1EEENS1_36VarlenDynamicPersistentTileSchedulerILi192ELi160ELi384ELi128ELb0ELb1ELb1ELb1ELb0ELb1EEEEEEEEEvNT_6ParamsE:
	.zero		3584


//--------------------- .nv.constant0._ZN7cutlass13device_kernelIN5flash11enable_sm90INS1_16FlashAttnFwdSm90INS1_25CollectiveMainloopFwdSm90ILi2EN4cute5tupleIJNS5_1CILi1EEES8_S8_EEENS6_IJNS7_ILi192EEENS7_ILi160EEENS7_ILi64EEEEEELi64ENS_12float_e4m3_tEfNS_4arch4Sm90ELb1ELb0ELb1ELb0ELb1ELb0ELb0ELb1ELb1ELb1ELb0ELb0EEENS1_21CollectiveEpilogueFwdINS6_IJSA_SC_SB_EEES9_NS_10bfloat16_tESG_Li384ELb0ELb1ELb0ELb1EEENS1_30DynamicPersistentTileSchedulerILi384ELi128ELb0ELb1ELb1EEEEEEEEEvNT_6ParamsE --------------------------
	.section	.nv.constant0._ZN7cutlass13device_kernelIN5flash11enable_sm90INS1_16FlashAttnFwdSm90INS1_25CollectiveMainloopFwdSm90ILi2EN4cute5tupleIJNS5_1CILi1EEES8_S8_EEENS6_IJNS7_ILi192EEENS7_ILi160EEENS7_ILi64EEEEEELi64ENS_12float_e4m3_tEfNS_4arch4Sm90ELb1ELb0ELb1ELb0ELb1ELb0ELb0ELb1ELb1ELb1ELb0ELb0EEENS1_21CollectiveEpilogueFwdINS6_IJSA_SC_SB_EEES9_NS_10bfloat16_tESG_Li384ELb0ELb1ELb0ELb1EEENS1_30DynamicPersistentTileSchedulerILi384ELi128ELb0ELb1ELb1EEEEEEEEEvNT_6ParamsE,"a",@progbits
	.sectionflags	@""
	.align	4
.nv.constant0._ZN7cutlass13device_kernelIN5flash11enable_sm90INS1_16FlashAttnFwdSm90INS1_25CollectiveMainloopFwdSm90ILi2EN4cute5tupleIJNS5_1CILi1EEES8_S8_EEENS6_IJNS7_ILi192EEENS7_ILi160EEENS7_ILi64EEEEEELi64ENS_12float_e4m3_tEfNS_4arch4Sm90ELb1ELb0ELb1ELb0ELb1ELb0ELb0ELb1ELb1ELb1ELb0ELb0EEENS1_21CollectiveEpilogueFwdINS6_IJSA_SC_SB_EEES9_NS_10bfloat16_tESG_Li384ELb0ELb1ELb0ELb1EEENS1_30DynamicPersistentTileSchedulerILi384ELi128ELb0ELb1ELb1EEEEEEEEEvNT_6ParamsE:
	.zero		3584


//--------------------- .nv.constant0._ZN7cutlass13device_kernelIN5flash11enable_sm90INS1_16FlashAttnFwdSm90INS1_25CollectiveMainloopFwdSm90ILi2EN4cute5tupleIJNS5_1CILi1EEES8_S8_EEENS6_IJNS7_ILi192EEENS7_ILi160EEENS7_ILi64EEEEEELi64ENS_12float_e4m3_tEfNS_4arch4Sm90ELb1ELb0ELb1ELb1ELb1ELb0ELb0ELb1ELb1ELb1ELb0ELb0EEENS1_21CollectiveEpilogueFwdINS6_IJSA_SC_SB_EEES9_NS_10bfloat16_tESG_Li384ELb1ELb1ELb0ELb1EEENS1_36VarlenDynamicPersistentTileSchedulerILi192ELi160ELi384ELi128ELb0ELb1ELb1ELb1ELb1ELb1EEEEEEEEEvNT_6ParamsE --------------------------
	.section	.nv.constant0._ZN7cutlass13device_kernelIN5flash11enable_sm90INS1_16FlashAttnFwdSm90INS1_25CollectiveMainloopFwdSm90ILi2EN4cute5tupleIJNS5_1CILi1EEES8_S8_EEENS6_IJNS7_ILi192EEENS7_ILi160EEENS7_ILi64EEEEEELi64ENS_12float_e4m3_tEfNS_4arch4Sm90ELb1ELb0ELb1ELb1ELb1ELb0ELb0ELb1ELb1ELb1ELb0ELb0EEENS1_21CollectiveEpilogueFwdINS6_IJSA_SC_SB_EEES9_NS_10bfloat16_tESG_Li384ELb1ELb1ELb0ELb1EEENS1_36VarlenDynamicPersistentTileSchedulerILi192ELi160ELi384ELi128ELb0ELb1ELb1ELb1ELb1ELb1EEEEEEEEEvNT_6ParamsE,"a",@progbits
	.sectionflags	@""
	.align	4
.nv.constant0._ZN7cutlass13device_kernelIN5flash11enable_sm90INS1_16FlashAttnFwdSm90INS1_25CollectiveMainloopFwdSm90ILi2EN4cute5tupleIJNS5_1CILi1EEES8_S8_EEENS6_IJNS7_ILi192EEENS7_ILi160EEENS7_ILi64EEEEEELi64ENS_12float_e4m3_tEfNS_4arch4Sm90ELb1ELb0ELb1ELb1ELb1ELb0ELb0ELb1ELb1ELb1ELb0ELb0EEENS1_21CollectiveEpilogueFwdINS6_IJSA_SC_SB_EEES9_NS_10bfloat16_tESG_Li384ELb1ELb1ELb0ELb1EEENS1_36VarlenDynamicPersistentTileSchedulerILi192ELi160ELi384ELi128ELb0ELb1ELb1ELb1ELb1ELb1EEEEEEEEEvNT_6ParamsE:
	.zero		3584


//--------------------- .nv.constant0._ZN7cutlass13device_kernelIN5flash11enable_sm90INS1_16FlashAttnFwdSm90INS1_25CollectiveMainloopFwdSm90ILi2EN4cute5tupleIJNS5_1CILi1EEES8_S8_EEENS6_IJNS7_ILi192EEENS7_ILi160EEENS7_ILi64EEEEEELi64ENS_12float_e4m3_tEfNS_4arch4Sm90ELb1ELb0ELb1ELb1ELb1ELb1ELb0ELb1ELb1ELb1ELb0ELb0EEENS1_21CollectiveEpilogueFwdINS6_IJSA_SC_SB_EEES9_NS_10bfloat16_tESG_Li384ELb1ELb1ELb0ELb1EEENS1_36VarlenDynamicPersistentTileSchedulerILi192ELi160ELi384ELi128ELb0ELb1ELb1ELb1ELb1ELb1EEEEEEEEEvNT_6ParamsE --------------------------
	.section	.nv.constant0._ZN7cutlass13device_kernelIN5flash11enable_sm90INS1_16FlashAttnFwdSm90INS1_25CollectiveMainloopFwdSm90ILi2EN4cute5tupleIJNS5_1CILi1EEES8_S8_EEENS6_IJNS7_ILi192EEENS7_ILi160EEENS7_ILi64EEEEEELi64ENS_12float_e4m3_tEfNS_4arch4Sm90ELb1ELb0ELb1ELb1ELb1ELb1ELb0ELb1ELb1ELb1ELb0ELb0EEENS1_21CollectiveEpilogueFwdINS6_IJSA_SC_SB_EEES9_NS_10bfloat16_tESG_Li384ELb1ELb1ELb0ELb1EEENS1_36VarlenDynamicPersistentTileSchedulerILi192ELi160ELi384ELi128ELb0ELb1ELb1ELb1ELb1ELb1EEEEEEEEEvNT_6ParamsE,"a",@progbits
	.sectionflags	@""
	.align	4
.nv.constant0._ZN7cutlass13device_kernelIN5flash11enable_sm90INS1_16FlashAttnFwdSm90INS1_25CollectiveMainloopFwdSm90ILi2EN4cute5tupleIJNS5_1CILi1EEES8_S8_EEENS6_IJNS7_ILi192EEENS7_ILi160EEENS7_ILi64EEEEEELi64ENS_12float_e4m3_tEfNS_4arch4Sm90ELb1ELb0ELb1ELb1ELb1ELb1ELb0ELb1ELb1ELb1ELb0ELb0EEENS1_21CollectiveEpilogueFwdINS6_IJSA_SC_SB_EEES9_NS_10bfloat16_tESG_Li384ELb1ELb1ELb0ELb1EEENS1_36VarlenDynamicPersistentTileSchedulerILi192ELi160ELi384ELi128ELb0ELb1ELb1ELb1ELb1ELb1EEEEEEEEEvNT_6ParamsE:
	.zero		3584


//--------------------- SYMBOLS --------------------------

	.type		.nv.reservedSmem.offset0,@object
	.size		.nv.reservedSmem.offset0,0x4
